	.target	sm_80

	.elftype	@"ET_EXEC"


//--------------------- .note.nv.tkinfo           --------------------------
	.section	.note.nv.tkinfo,"",@"SHT_NOTE"
	.sectionflags	@"SHF_NOTE_NV_TKINFO"
	.tkinfo
        /*0018*/ 	.word	0x00000002
        /*0030*/ 	.string	""
        /*0030*/ 	.string	"ptxas"
        /*0030*/ 	.string	"Cuda compilation tools, release 13.0, V13.0.88"
        /*0030*/ 	.string	"Build cuda_13.0.r13.0/compiler.36424714_0"
        /*0030*/ 	.string	"-v  -suppress-debug-info  -lineinfo  -arch sm_80 "



//--------------------- .note.nv.cuinfo           --------------------------
	.section	.note.nv.cuinfo,"",@"SHT_NOTE"
	.sectionflags	@"SHF_NOTE_NV_CUINFO"
        /*0018*/ 	.short	0x0002
        /*001a*/ 	.short	0x0050
        /*001c*/ 	.short	0x0082
	.zero		2


//--------------------- .nv.info                  --------------------------
	.section	.nv.info,"",@"SHT_CUDA_INFO"
	.align	4


	//----- nvinfo : EIATTR_REGCOUNT
	.align		4
        /*0000*/ 	.byte	0x04, 0x2f
        /*0002*/ 	.short	(.L_1 - .L_0)
	.align		4
.L_0:
        /*0004*/ 	.word	index@(matmul_kernel)
        /*0008*/ 	.word	0x00000080


	//----- nvinfo : EIATTR_FRAME_SIZE
	.align		4
.L_1:
        /*000c*/ 	.byte	0x04, 0x11
        /*000e*/ 	.short	(.L_3 - .L_2)
	.align		4
.L_2:
        /*0010*/ 	.word	index@(matmul_kernel)
        /*0014*/ 	.word	0x00000220


	//----- nvinfo : EIATTR_MIN_STACK_SIZE
	.align		4
.L_3:
        /*0018*/ 	.byte	0x04, 0x12
        /*001a*/ 	.short	(.L_5 - .L_4)
	.align		4
.L_4:
        /*001c*/ 	.word	index@(matmul_kernel)
        /*0020*/ 	.word	0x00000220
.L_5:


//--------------------- .nv.info.matmul_kernel    --------------------------
	.section	.nv.info.matmul_kernel,"",@"SHT_CUDA_INFO"
	.sectionflags	@""
	.align	4


	//----- nvinfo : EIATTR_CUDA_API_VERSION
	.align		4
        /*0000*/ 	.byte	0x04, 0x37
        /*0002*/ 	.short	(.L_7 - .L_6)
.L_6:
        /*0004*/ 	.word	0x00000082


	//----- nvinfo : EIATTR_SW2861232_WAR
	.align		4
.L_7:
        /*0008*/ 	.byte	0x01, 0x35
	.zero		2


	//----- nvinfo : EIATTR_PARAM_CBANK
	.align		4
        /*000c*/ 	.byte	0x04, 0x0a
        /*000e*/ 	.short	(.L_9 - .L_8)
	.align		4
.L_8:
        /*0010*/ 	.word	index@(.nv.constant0.matmul_kernel)
        /*0014*/ 	.short	0x0160
        /*0016*/ 	.short	0x0050


	//----- nvinfo : EIATTR_CBANK_PARAM_SIZE
	.align		4
.L_9:
        /*0018*/ 	.byte	0x03, 0x19
        /*001a*/ 	.short	0x0050


	//----- nvinfo : EIATTR_KPARAM_INFO
	.align		4
        /*001c*/ 	.byte	0x04, 0x17
        /*001e*/ 	.short	(.L_11 - .L_10)
.L_10:
        /*0020*/ 	.word	0x00000000
        /*0024*/ 	.short	0x000d
        /*0026*/ 	.short	0x0048
        /*0028*/ 	.byte	0x00, 0xf4, 0x21, 0x00


	//----- nvinfo : EIATTR_KPARAM_INFO
	.align		4
.L_11:
        /*002c*/ 	.byte	0x04, 0x17
        /*002e*/ 	.short	(.L_13 - .L_12)
.L_12:
        /*0030*/ 	.word	0x00000000
        /*0034*/ 	.short	0x000c
        /*0036*/ 	.short	0x0040
        /*0038*/ 	.byte	0x00, 0xf4, 0x21, 0x00


	//----- nvinfo : EIATTR_KPARAM_INFO
	.align		4
.L_13:
        /*003c*/ 	.byte	0x04, 0x17
        /*003e*/ 	.short	(.L_15 - .L_14)
.L_14:
        /*0040*/ 	.word	0x00000000
        /*0044*/ 	.short	0x000b
        /*0046*/ 	.short	0x0038
        /*0048*/ 	.byte	0x00, 0xf0, 0x11, 0x00


	//----- nvinfo : EIATTR_KPARAM_INFO
	.align		4
.L_15:
        /*004c*/ 	.byte	0x04, 0x17
        /*004e*/ 	.short	(.L_17 - .L_16)
.L_16:
        /*0050*/ 	.word	0x00000000
        /*0054*/ 	.short	0x000a
        /*0056*/ 	.short	0x0034
        /*0058*/ 	.byte	0x00, 0xf0, 0x11, 0x00


	//----- nvinfo : EIATTR_KPARAM_INFO
	.align		4
.L_17:
        /*005c*/ 	.byte	0x04, 0x17
        /*005e*/ 	.short	(.L_19 - .L_18)
.L_18:
        /*0060*/ 	.word	0x00000000
        /*0064*/ 	.short	0x0009
        /*0066*/ 	.short	0x0030
        /*0068*/ 	.byte	0x00, 0xf0, 0x11, 0x00


	//----- nvinfo : EIATTR_KPARAM_INFO
	.align		4
.L_19:
        /*006c*/ 	.byte	0x04, 0x17
        /*006e*/ 	.short	(.L_21 - .L_20)
.L_20:
        /*0070*/ 	.word	0x00000000
        /*0074*/ 	.short	0x0008
        /*0076*/ 	.short	0x002c
        /*0078*/ 	.byte	0x00, 0xf0, 0x11, 0x00


	//----- nvinfo : EIATTR_KPARAM_INFO
	.align		4
.L_21:
        /*007c*/ 	.byte	0x04, 0x17
        /*007e*/ 	.short	(.L_23 - .L_22)
.L_22:
        /*0080*/ 	.word	0x00000000
        /*0084*/ 	.short	0x0007
        /*0086*/ 	.short	0x0028
        /*0088*/ 	.byte	0x00, 0xf0, 0x11, 0x00


	//----- nvinfo : EIATTR_KPARAM_INFO
	.align		4
.L_23:
        /*008c*/ 	.byte	0x04, 0x17
        /*008e*/ 	.short	(.L_25 - .L_24)
.L_24:
        /*0090*/ 	.word	0x00000000
        /*0094*/ 	.short	0x0006
        /*0096*/ 	.short	0x0024
        /*0098*/ 	.byte	0x00, 0xf0, 0x11, 0x00


	//----- nvinfo : EIATTR_KPARAM_INFO
	.align		4
.L_25:
        /*009c*/ 	.byte	0x04, 0x17
        /*009e*/ 	.short	(.L_27 - .L_26)
.L_26:
        /*00a0*/ 	.word	0x00000000
        /*00a4*/ 	.short	0x0005
        /*00a6*/ 	.short	0x0020
        /*00a8*/ 	.byte	0x00, 0xf0, 0x11, 0x00


	//----- nvinfo : EIATTR_KPARAM_INFO
	.align		4
.L_27:
        /*00ac*/ 	.byte	0x04, 0x17
        /*00ae*/ 	.short	(.L_29 - .L_28)
.L_28:
        /*00b0*/ 	.word	0x00000000
        /*00b4*/ 	.short	0x0004
        /*00b6*/ 	.short	0x001c
        /*00b8*/ 	.byte	0x00, 0xf0, 0x11, 0x00


	//----- nvinfo : EIATTR_KPARAM_INFO
	.align		4
.L_29:
        /*00bc*/ 	.byte	0x04, 0x17
        /*00be*/ 	.short	(.L_31 - .L_30)
.L_30:
        /*00c0*/ 	.word	0x00000000
        /*00c4*/ 	.short	0x0003
        /*00c6*/ 	.short	0x0018
        /*00c8*/ 	.byte	0x00, 0xf0, 0x11, 0x00


	//----- nvinfo : EIATTR_KPARAM_INFO
	.align		4
.L_31:
        /*00cc*/ 	.byte	0x04, 0x17
        /*00ce*/ 	.short	(.L_33 - .L_32)
.L_32:
        /*00d0*/ 	.word	0x00000000
        /*00d4*/ 	.short	0x0002
        /*00d6*/ 	.short	0x0010
        /*00d8*/ 	.byte	0x00, 0xf4, 0x21, 0x00


	//----- nvinfo : EIATTR_KPARAM_INFO
	.align		4
.L_33:
        /*00dc*/ 	.byte	0x04, 0x17
        /*00de*/ 	.short	(.L_35 - .L_34)
.L_34:
        /*00e0*/ 	.word	0x00000000
        /*00e4*/ 	.short	0x0001
        /*00e6*/ 	.short	0x0008
        /*00e8*/ 	.byte	0x00, 0xf4, 0x21, 0x00


	//----- nvinfo : EIATTR_KPARAM_INFO
	.align		4
.L_35:
        /*00ec*/ 	.byte	0x04, 0x17
        /*00ee*/ 	.short	(.L_37 - .L_36)
.L_36:
        /*00f0*/ 	.word	0x00000000
        /*00f4*/ 	.short	0x0000
        /*00f6*/ 	.short	0x0000
        /*00f8*/ 	.byte	0x00, 0xf4, 0x21, 0x00


	//----- nvinfo : EIATTR_MAXREG_COUNT
	.align		4
.L_37:
        /*00fc*/ 	.byte	0x03, 0x1b
        /*00fe*/ 	.short	0x0080


	//----- nvinfo : EIATTR_NUM_BARRIERS
	.align		4
        /*0100*/ 	.byte	0x02, 0x4c
        /*0102*/ 	.byte	0x01
	.zero		1


	//----- nvinfo : EIATTR_ANNOTATIONS
	.align		4
        /*0104*/ 	.byte	0x04, 0x55
        /*0106*/ 	.short	(.L_39 - .L_38)


	//   ....[0]....
.L_38:
        /*0108*/ 	.word	0x00000001
        /*010c*/ 	.byte	0xb0, 0x05, 0x00, 0x00, 0x01, 0x00, 0x00, 0x00, 0xd0, 0x05, 0x00, 0x00, 0x01, 0x00, 0x00, 0x00
        /* <DEDUP_REMOVED lines=175> */
        /*0c0c*/ 	.byte	0x60, 0x9a, 0x00, 0x00


	//----- nvinfo : EIATTR_MERCURY_ISA_VERSION
	.align		4
.L_39:
        /*0c10*/ 	.byte	0x03, 0x5f
        /*0c12*/ 	.short	0x0000


	//----- nvinfo : EIATTR_EXIT_INSTR_OFFSETS
	.align		4
        /*0c14*/ 	.byte	0x04, 0x1c
        /*0c16*/ 	.short	(.L_41 - .L_40)


	//   ....[0]....
.L_40:
        /*0c18*/ 	.word	0x0000aa00


	//   ....[1]....
        /*0c1c*/ 	.word	0x0000aa30


	//----- nvinfo : EIATTR_REQNTID
	.align		4
.L_41:
        /*0c20*/ 	.byte	0x04, 0x10
        /*0c22*/ 	.short	(.L_43 - .L_42)
.L_42:
        /*0c24*/ 	.word	0x00000200
        /*0c28*/ 	.word	0x00000001
        /*0c2c*/ 	.word	0x00000001
.L_43:


//--------------------- .nv.callgraph             --------------------------
	.section	.nv.callgraph,"",@"SHT_CUDA_CALLGRAPH"
	.align	4
	.sectionentsize	8
	.align		4
        /*0000*/ 	.word	0x00000000
	.align		4
        /*0004*/ 	.word	0xffffffff
	.align		4
        /*0008*/ 	.word	0x00000000
	.align		4
        /*000c*/ 	.word	0xfffffffe
	.align		4
        /*0010*/ 	.word	0x00000000
	.align		4
        /*0014*/ 	.word	0xfffffffd
	.align		4
        /*0018*/ 	.word	0x00000000
	.align		4
        /*001c*/ 	.word	0xfffffffc


//--------------------- .nv.rel.action            --------------------------
	.section	.nv.rel.action,"",@"SHT_CUDA_RELOCINFO"
	.align	8
	.sectionentsize	8
        /*0000*/ 	.byte	0x73, 0x00, 0x00, 0x00, 0x00, 0x00, 0x00, 0x00, 0x00, 0x00, 0x00, 0x11, 0x25, 0x00, 0x05, 0x36


//--------------------- .nv.constant0.matmul_kernel --------------------------
	.section	.nv.constant0.matmul_kernel,"a",@progbits
	.sectionflags	@""
	.align	4
.nv.constant0.matmul_kernel:
	.zero		432


//--------------------- .text.matmul_kernel       --------------------------
	.section	.text.matmul_kernel,"ax",@progbits
	.sectioninfo	@"SHI_REGISTERS=128"
	.align	128
        .global         matmul_kernel
        .type           matmul_kernel,@function
        .size           matmul_kernel,(.L_x_4 - matmul_kernel)
        .other          matmul_kernel,@"STO_CUDA_ENTRY STV_DEFAULT"
matmul_kernel:
.text.matmul_kernel:
[----:B------:R-:W-:-:S03]  /*0000*/  IMAD.MOV.U32 R1, RZ, RZ, c[0x0][0x28] ;  /* 0x00000a00ff017624 */ /* 0x000fc600078e00ff */
[----:B------:R-:W-:Y:S01]  /*0010*/  IMAD.MOV.U32 R0, RZ, RZ, c[0x0][0x17c] ;  /* 0x00005f00ff007624 */ /* 0x000fe200078e00ff */
[----:B------:R-:W0:Y:S01]  /*0020*/  S2R R5, SR_CTAID.X ;  /* 0x0000000000057919 */ /* 0x000e220000002500 */
[----:B------:R-:W-:Y:S01]  /*0030*/  IADD3 R1, R1, -0x220, RZ ;  /* 0xfffffde001017810 */ /* 0x000fe20007ffe0ff */
[----:B------:R-:W-:Y:S01]  /*0040*/  ULDC.64 UR6, c[0x0][0x118] ;  /* 0x0000460000067ab9 */ /* 0x000fe20000000a00 */
[----:B------:R-:W-:Y:S01]  /*0050*/  CS2R R52, SRZ ;  /* 0x0000000000347805 */ /* 0x000fe2000001ff00 */
[----:B------:R-:W-:Y:S01]  /*0060*/  IADD3 R0, R0, 0xff, RZ ;  /* 0x000000ff00007810 */ /* 0x000fe20007ffe0ff */
[----:B------:R-:W1:Y:S01]  /*0070*/  S2R R37, SR_TID.X ;  /* 0x0000000000257919 */ /* 0x000e620000002100 */
[----:B------:R-:W-:Y:S01]  /*0080*/  CS2R R24, SRZ ;  /* 0x0000000000187805 */ /* 0x000fe2000001ff00 */
[----:B------:R-:W-:Y:S01]  /*0090*/  CS2R R54, SRZ ;  /* 0x0000000000367805 */ /* 0x000fe2000001ff00 */
[----:B------:R-:W-:Y:S01]  /*00a0*/  SHF.R.S32.HI R3, RZ, 0x1f, R0 ;  /* 0x0000001fff037819 */ /* 0x000fe20000011400 */
[----:B------:R-:W-:Y:S01]  /*00b0*/  CS2R R26, SRZ ;  /* 0x00000000001a7805 */ /* 0x000fe2000001ff00 */
[----:B------:R-:W-:-:S02]  /*00c0*/  CS2R R12, SRZ ;  /* 0x00000000000c7805 */ /* 0x000fc4000001ff00 */
[----:B------:R-:W-:-:S04]  /*00d0*/  LEA.HI R3, R3, R0, RZ, 0x8 ;  /* 0x0000000003037211 */ /* 0x000fc800078f40ff */
[----:B------:R-:W-:-:S05]  /*00e0*/  SHF.R.S32.HI R3, RZ, 0x8, R3 ;  /* 0x00000008ff037819 */ /* 0x000fca0000011403 */
[----:B------:R-:W-:Y:S01]  /*00f0*/  IMAD.SHL.U32 R4, R3, 0x8, RZ ;  /* 0x0000000803047824 */ /* 0x000fe200078e00ff */
[----:B0-----:R-:W-:-:S04]  /*0100*/  IABS R8, R5 ;  /* 0x0000000500087213 */ /* 0x001fc80000000000 */
[-C--:B------:R-:W-:Y:S02]  /*0110*/  IABS R7, R4.reuse ;  /* 0x0000000400077213 */ /* 0x080fe40000000000 */
[----:B------:R-:W-:Y:S02]  /*0120*/  IABS R10, R4 ;  /* 0x00000004000a7213 */ /* 0x000fe40000000000 */
[----:B------:R-:W0:Y:S01]  /*0130*/  I2F.RP R0, R7 ;  /* 0x0000000700007306 */ /* 0x000e220000209400 */
[C---:B-1----:R-:W-:Y:S02]  /*0140*/  LOP3.LUT R39, R37.reuse, 0x180, RZ, 0xc0, !PT ;  /* 0x0000018025277812 */ /* 0x042fe400078ec0ff */
[----:B------:R-:W-:-:S05]  /*0150*/  LOP3.LUT R43, R37, 0x7f, RZ, 0xc0, !PT ;  /* 0x0000007f252b7812 */ /* 0x000fca00078ec0ff */
[----:B0-----:R-:W0:Y:S02]  /*0160*/  MUFU.RCP R0, R0 ;  /* 0x0000000000007308 */ /* 0x001e240000001000 */
[----:B0-----:R-:W-:Y:S01]  /*0170*/  IADD3 R2, R0, 0xffffffe, RZ ;  /* 0x0ffffffe00027810 */ /* 0x001fe20007ffe0ff */
[----:B------:R-:W-:-:S05]  /*0180*/  IMAD.MOV R0, RZ, RZ, -R10 ;  /* 0x000000ffff007224 */ /* 0x000fca00078e0a0a */
[----:B------:R0:W1:Y:S02]  /*0190*/  F2I.FTZ.U32.TRUNC.NTZ R3, R2 ;  /* 0x0000000200037305 */ /* 0x000064000021f000 */
[----:B0-----:R-:W-:Y:S02]  /*01a0*/  IMAD.MOV.U32 R2, RZ, RZ, RZ ;  /* 0x000000ffff027224 */ /* 0x001fe400078e00ff */
[----:B-1----:R-:W-:-:S04]  /*01b0*/  IMAD.MOV R6, RZ, RZ, -R3 ;  /* 0x000000ffff067224 */ /* 0x002fc800078e0a03 */
[----:B------:R-:W-:Y:S02]  /*01c0*/  IMAD R9, R6, R7, RZ ;  /* 0x0000000706097224 */ /* 0x000fe400078e02ff */
[----:B------:R-:W-:Y:S02]  /*01d0*/  IMAD.MOV.U32 R6, RZ, RZ, R8 ;  /* 0x000000ffff067224 */ /* 0x000fe400078e0008 */
[----:B------:R-:W-:-:S06]  /*01e0*/  IMAD.HI.U32 R3, R3, R9, R2 ;  /* 0x0000000903037227 */ /* 0x000fcc00078e0002 */
[----:B------:R-:W-:-:S04]  /*01f0*/  IMAD.HI.U32 R3, R3, R6, RZ ;  /* 0x0000000603037227 */ /* 0x000fc800078e00ff */
[----:B------:R-:W-:-:S05]  /*0200*/  IMAD R0, R3, R0, R6 ;  /* 0x0000000003007224 */ /* 0x000fca00078e0206 */
[----:B------:R-:W-:-:S13]  /*0210*/  ISETP.GT.U32.AND P1, PT, R7, R0, PT ;  /* 0x000000000700720c */ /* 0x000fda0003f24070 */
[----:B------:R-:W-:Y:S01]  /*0220*/  @!P1 IMAD.IADD R0, R0, 0x1, -R7 ;  /* 0x0000000100009824 */ /* 0x000fe200078e0a07 */
[----:B------:R-:W-:Y:S02]  /*0230*/  @!P1 IADD3 R3, R3, 0x1, RZ ;  /* 0x0000000103039810 */ /* 0x000fe40007ffe0ff */
[----:B------:R-:W-:Y:S02]  /*0240*/  ISETP.NE.AND P1, PT, R4, RZ, PT ;  /* 0x000000ff0400720c */ /* 0x000fe40003f25270 */
[----:B------:R-:W-:Y:S02]  /*0250*/  ISETP.GE.U32.AND P0, PT, R0, R7, PT ;  /* 0x000000070000720c */ /* 0x000fe40003f06070 */
[----:B------:R-:W-:-:S04]  /*0260*/  LOP3.LUT R0, R5, R4, RZ, 0x3c, !PT ;  /* 0x0000000405007212 */ /* 0x000fc800078e3cff */
[----:B------:R-:W-:Y:S01]  /*0270*/  ISETP.GE.AND P2, PT, R0, RZ, PT ;  /* 0x000000ff0000720c */ /* 0x000fe20003f46270 */
[----:B------:R-:W-:-:S05]  /*0280*/  IMAD.MOV.U32 R0, RZ, RZ, c[0x0][0x178] ;  /* 0x00005e00ff007624 */ /* 0x000fca00078e00ff */
[----:B------:R-:W-:Y:S02]  /*0290*/  IADD3 R0, R0, 0x3f, RZ ;  /* 0x0000003f00007810 */ /* 0x000fe40007ffe0ff */
[----:B------:R-:W-:-:S05]  /*02a0*/  @P0 IADD3 R3, R3, 0x1, RZ ;  /* 0x0000000103030810 */ /* 0x000fca0007ffe0ff */
[----:B------:R-:W-:Y:S01]  /*02b0*/  IMAD.MOV.U32 R2, RZ, RZ, R3 ;  /* 0x000000ffff027224 */ /* 0x000fe200078e0003 */
[----:B------:R-:W-:-:S03]  /*02c0*/  SHF.R.S32.HI R3, RZ, 0x1f, R0 ;  /* 0x0000001fff037819 */ /* 0x000fc60000011400 */
[----:B------:R-:W-:Y:S01]  /*02d0*/  @!P2 IMAD.MOV R2, RZ, RZ, -R2 ;  /* 0x000000ffff02a224 */ /* 0x000fe200078e0a02 */
[----:B------:R-:W-:Y:S02]  /*02e0*/  @!P1 LOP3.LUT R2, RZ, R4, RZ, 0x33, !PT ;  /* 0x00000004ff029212 */ /* 0x000fe400078e33ff */
[----:B------:R-:W-:-:S03]  /*02f0*/  LEA.HI R3, R3, R0, RZ, 0x6 ;  /* 0x0000000003037211 */ /* 0x000fc600078f30ff */
[----:B------:R-:W-:Y:S02]  /*0300*/  IMAD.SHL.U32 R6, R2, 0x8, RZ ;  /* 0x0000000802067824 */ /* 0x000fe400078e00ff */
[----:B------:R-:W-:-:S03]  /*0310*/  IMAD.MOV R2, RZ, RZ, -R2 ;  /* 0x000000ffff027224 */ /* 0x000fc600078e0a02 */
[----:B------:R-:W-:Y:S01]  /*0320*/  LEA.HI.SX32 R3, R3, -R6, 0x1a ;  /* 0x8000000603037211 */ /* 0x000fe200078fd2ff */
[----:B------:R-:W-:-:S03]  /*0330*/  IMAD R4, R4, R2, R5 ;  /* 0x0000000204047224 */ /* 0x000fc600078e0205 */
[----:B------:R-:W-:Y:S02]  /*0340*/  IMNMX R11, R3, 0x8, PT ;  /* 0x00000008030b7817 */ /* 0x000fe40003800200 */
[----:B------:R-:W-:Y:S02]  /*0350*/  IABS R9, R4 ;  /* 0x0000000400097213 */ /* 0x000fe40000000000 */
[----:B------:R-:W-:-:S04]  /*0360*/  IABS R7, R11 ;  /* 0x0000000b00077213 */ /* 0x000fc80000000000 */
[----:B------:R-:W0:Y:S08]  /*0370*/  I2F.RP R0, R7 ;  /* 0x0000000700007306 */ /* 0x000e300000209400 */
[----:B0-----:R-:W0:Y:S02]  /*0380*/  MUFU.RCP R0, R0 ;  /* 0x0000000000007308 */ /* 0x001e240000001000 */
[----:B0-----:R-:W-:-:S06]  /*0390*/  IADD3 R3, R0, 0xffffffe, RZ ;  /* 0x0ffffffe00037810 */ /* 0x001fcc0007ffe0ff */
[----:B------:R-:W0:Y:S02]  /*03a0*/  F2I.FTZ.U32.TRUNC.NTZ R3, R3 ;  /* 0x0000000300037305 */ /* 0x000e24000021f000 */
[----:B0-----:R-:W-:-:S04]  /*03b0*/  IMAD.MOV R8, RZ, RZ, -R3 ;  /* 0x000000ffff087224 */ /* 0x001fc800078e0a03 */
[----:B------:R-:W-:Y:S01]  /*03c0*/  IMAD.MOV.U32 R2, RZ, RZ, R8 ;  /* 0x000000ffff027224 */ /* 0x000fe200078e0008 */
[----:B------:R-:W-:-:S03]  /*03d0*/  IABS R8, R11 ;  /* 0x0000000b00087213 */ /* 0x000fc60000000000 */
[----:B------:R-:W-:Y:S02]  /*03e0*/  IMAD R5, R2, R7, RZ ;  /* 0x0000000702057224 */ /* 0x000fe400078e02ff */
[----:B------:R-:W-:Y:S02]  /*03f0*/  IMAD.MOV.U32 R2, RZ, RZ, RZ ;  /* 0x000000ffff027224 */ /* 0x000fe400078e00ff */
[----:B------:R-:W-:Y:S02]  /*0400*/  IMAD.MOV R0, RZ, RZ, -R8 ;  /* 0x000000ffff007224 */ /* 0x000fe400078e0a08 */
[----:B------:R-:W-:Y:S01]  /*0410*/  IMAD.HI.U32 R2, R3, R5, R2 ;  /* 0x0000000503027227 */ /* 0x000fe200078e0002 */
[----:B------:R-:W-:-:S05]  /*0420*/  LOP3.LUT R3, R37, 0x3f, RZ, 0xc0, !PT ;  /* 0x0000003f25037812 */ /* 0x000fca00078ec0ff */
[----:B------:R-:W-:-:S04]  /*0430*/  IMAD.HI.U32 R2, R2, R9, RZ ;  /* 0x0000000902027227 */ /* 0x000fc800078e00ff */
[----:B------:R-:W-:Y:S02]  /*0440*/  IMAD R0, R2, R0, R9 ;  /* 0x0000000002007224 */ /* 0x000fe400078e0209 */
[----:B------:R-:W-:-:S03]  /*0450*/  IMAD.MOV.U32 R9, RZ, RZ, c[0x0][0x180] ;  /* 0x00006000ff097624 */ /* 0x000fc600078e00ff */
[----:B------:R-:W-:Y:S02]  /*0460*/  ISETP.GT.U32.AND P1, PT, R7, R0, PT ;  /* 0x000000000700720c */ /* 0x000fe40003f24070 */
[----:B------:R-:W-:-:S11]  /*0470*/  IADD3 R9, R9, 0x7f, RZ ;  /* 0x0000007f09097810 */ /* 0x000fd60007ffe0ff */
[----:B------:R-:W-:Y:S01]  /*0480*/  @!P1 IMAD.IADD R0, R0, 0x1, -R7 ;  /* 0x0000000100009824 */ /* 0x000fe200078e0a07 */
[----:B------:R-:W-:Y:S02]  /*0490*/  @!P1 IADD3 R2, R2, 0x1, RZ ;  /* 0x0000000102029810 */ /* 0x000fe40007ffe0ff */
[----:B------:R-:W-:Y:S02]  /*04a0*/  ISETP.NE.AND P1, PT, R11, RZ, PT ;  /* 0x000000ff0b00720c */ /* 0x000fe40003f25270 */
[----:B------:R-:W-:Y:S02]  /*04b0*/  ISETP.GE.U32.AND P0, PT, R0, R7, PT ;  /* 0x000000070000720c */ /* 0x000fe40003f06070 */
[----:B------:R-:W-:-:S04]  /*04c0*/  LOP3.LUT R0, R4, R11, RZ, 0x3c, !PT ;  /* 0x0000000b04007212 */ /* 0x000fc800078e3cff */
[----:B------:R-:W-:-:S07]  /*04d0*/  ISETP.GE.AND P2, PT, R0, RZ, PT ;  /* 0x000000ff0000720c */ /* 0x000fce0003f46270 */
[----:B------:R-:W-:Y:S02]  /*04e0*/  @P0 IADD3 R2, R2, 0x1, RZ ;  /* 0x0000000102020810 */ /* 0x000fe40007ffe0ff */
[----:B------:R-:W-:-:S04]  /*04f0*/  ISETP.GE.AND P0, PT, R9, 0x80, PT ;  /* 0x000000800900780c */ /* 0x000fc80003f06270 */
[----:B------:R-:W-:Y:S01]  /*0500*/  @!P2 IMAD.MOV R2, RZ, RZ, -R2 ;  /* 0x000000ffff02a224 */ /* 0x000fe200078e0a02 */
[----:B------:R-:W-:-:S05]  /*0510*/  @!P1 LOP3.LUT R2, RZ, R11, RZ, 0x33, !PT ;  /* 0x0000000bff029212 */ /* 0x000fca00078e33ff */
[----:B------:R-:W-:Y:S02]  /*0520*/  IMAD.MOV R0, RZ, RZ, -R2 ;  /* 0x000000ffff007224 */ /* 0x000fe400078e0a02 */
[----:B------:R-:W-:Y:S02]  /*0530*/  IMAD.SHL.U32 R14, R2, 0x100, RZ ;  /* 0x00000100020e7824 */ /* 0x000fe400078e00ff */
[----:B------:R-:W-:Y:S02]  /*0540*/  IMAD R0, R11, R0, R4 ;  /* 0x000000000b007224 */ /* 0x000fe400078e0204 */
[----:B------:R-:W-:Y:S01]  /*0550*/  CS2R R4, SRZ ;  /* 0x0000000000047805 */ /* 0x000fe2000001ff00 */
[----:B------:R-:W-:Y:S01]  /*0560*/  CS2R R10, SRZ ;  /* 0x00000000000a7805 */ /* 0x000fe2000001ff00 */
[----:B------:R-:W-:Y:S02]  /*0570*/  IMAD.IADD R0, R6, 0x1, R0 ;  /* 0x0000000106007824 */ /* 0x000fe400078e0200 */
[----:B------:R-:W-:-:S02]  /*0580*/  CS2R R6, SRZ ;  /* 0x0000000000067805 */ /* 0x000fc4000001ff00 */
[----:B------:R-:W-:Y:S01]  /*0590*/  IMAD R45, R0, 0x40, R3 ;  /* 0x00000040002d7824 */ /* 0x000fe200078e0203 */
[----:B------:R-:W-:-:S04]  /*05a0*/  SHF.R.U32.HI R0, RZ, 0x6, R37 ;  /* 0x00000006ff007819 */ /* 0x000fc80000011625 */
[----:B------:R0:W-:Y:S01]  /*05b0*/  STL [R1+0x128], R45 ;  /* 0x0001282d01007387 */ /* 0x0001e20000100800 */
[----:B------:R-:W-:-:S03]  /*05c0*/  SGXT.U32 R41, R0, 0x3 ;  /* 0x000000030029781a */ /* 0x000fc60000000000 */
[----:B------:R0:W-:Y:S01]  /*05d0*/  STL [R1+0x124], R14 ;  /* 0x0001240e01007387 */ /* 0x0001e20000100800 */
[----:B------:R-:W-:Y:S05]  /*05e0*/  @!P0 BRA `(.L_x_0) ;  /* 0x0000946000008947 */ /* 0x000fea0003800000 */
[----:B------:R-:W-:Y:S01]  /*05f0*/  IABS R4, c[0x0][0x17c] ;  /* 0x00005f0000047a13 */ /* 0x000fe20000000000 */
[----:B------:R-:W-:Y:S01]  /*0600*/  ULDC UR4, c[0x0][0x180] ;  /* 0x0000600000047ab9 */ /* 0x000fe20000000800 */
[----:B------:R-:W-:Y:S02]  /*0610*/  LEA.HI R0, R39, R14, RZ, 0x19 ;  /* 0x0000000e27007211 */ /* 0x000fe400078fc8ff */
[----:B------:R-:W1:Y:S01]  /*0620*/  I2F.RP R5, R4 ;  /* 0x0000000400057306 */ /* 0x000e620000209400 */
[----:B------:R-:W-:Y:S02]  /*0630*/  SHF.R.U32.HI R11, RZ, 0x3, R37 ;  /* 0x00000003ff0b7819 */ /* 0x000fe40000011625 */
[C---:B------:R-:W-:Y:S02]  /*0640*/  IADD3 R8, R0.reuse, 0xfc, RZ ;  /* 0x000000fc00087810 */ /* 0x040fe40007ffe0ff */
[----:B------:R-:W-:-:S02]  /*0650*/  IADD3 R12, R0, 0xf8, RZ ;  /* 0x000000f8000c7810 */ /* 0x000fc40007ffe0ff */
[----:B------:R-:W-:Y:S02]  /*0660*/  IABS R28, R8 ;  /* 0x00000008001c7213 */ /* 0x000fe40000000000 */
[C---:B------:R-:W-:Y:S02]  /*0670*/  IADD3 R13, R0.reuse, 0xf4, RZ ;  /* 0x000000f4000d7810 */ /* 0x040fe40007ffe0ff */
[----:B------:R-:W-:Y:S02]  /*0680*/  IABS R38, R12 ;  /* 0x0000000c00267213 */ /* 0x000fe40000000000 */
[----:B0-----:R-:W-:Y:S02]  /*0690*/  IADD3 R14, R0, 0xf0, RZ ;  /* 0x000000f0000e7810 */ /* 0x001fe40007ffe0ff */
[----:B------:R-:W-:Y:S01]  /*06a0*/  IABS R72, R13 ;  /* 0x0000000d00487213 */ /* 0x000fe20000000000 */
[----:B-1----:R-:W0:Y:S01]  /*06b0*/  MUFU.RCP R5, R5 ;  /* 0x0000000500057308 */ /* 0x002e220000001000 */
[----:B------:R-:W-:-:S02]  /*06c0*/  IABS R74, R14 ;  /* 0x0000000e004a7213 */ /* 0x000fc40000000000 */
[----:B------:R-:W-:Y:S02]  /*06d0*/  ISETP.GE.AND P1, PT, R8, RZ, PT ;  /* 0x000000ff0800720c */ /* 0x000fe40003f26270 */
[----:B------:R-:W-:Y:S02]  /*06e0*/  IADD3 R8, R0, 0xe8, RZ ;  /* 0x000000e800087810 */ /* 0x000fe40007ffe0ff */
[----:B------:R-:W-:Y:S02]  /*06f0*/  ISETP.GE.AND P3, PT, R12, RZ, PT ;  /* 0x000000ff0c00720c */ /* 0x000fe40003f66270 */
[----:B------:R-:W-:Y:S02]  /*0700*/  IABS R60, R8 ;  /* 0x00000008003c7213 */ /* 0x000fe40000000000 */
[----:B------:R-:W-:Y:S02]  /*0710*/  IADD3 R12, R0, 0xe0, RZ ;  /* 0x000000e0000c7810 */ /* 0x000fe40007ffe0ff */
[----:B------:R-:W-:-:S02]  /*0720*/  ISETP.GE.AND P5, PT, R13, RZ, PT ;  /* 0x000000ff0d00720c */ /* 0x000fc40003fa6270 */
[C---:B------:R-:W-:Y:S02]  /*0730*/  IADD3 R13, R0.reuse, 0xdc, RZ ;  /* 0x000000dc000d7810 */ /* 0x040fe40007ffe0ff */
[----:B0-----:R-:W-:Y:S01]  /*0740*/  IADD3 R2, R5, 0xffffffe, RZ ;  /* 0x0ffffffe05027810 */ /* 0x001fe20007ffe0ff */
[----:B------:R-:W-:Y:S01]  /*0750*/  IMAD.SHL.U32 R5, R37, 0x2, RZ ;  /* 0x0000000225057824 */ /* 0x000fe200078e00ff */
[----:B------:R-:W-:Y:S02]  /*0760*/  IABS R66, R12 ;  /* 0x0000000c00427213 */ /* 0x000fe40000000000 */
[----:B------:R0:W1:Y:S01]  /*0770*/  F2I.FTZ.U32.TRUNC.NTZ R3, R2 ;  /* 0x0000000200037305 */ /* 0x000062000021f000 */
[----:B------:R-:W-:Y:S02]  /*0780*/  IABS R78, R13 ;  /* 0x0000000d004e7213 */ /* 0x000fe40000000000 */
[----:B------:R-:W-:Y:S02]  /*0790*/  LOP3.LUT R6, R5, 0x10, RZ, 0xc0, !PT ;  /* 0x0000001005067812 */ /* 0x000fe400078ec0ff */
[----:B------:R-:W-:-:S02]  /*07a0*/  IADD3 R16, R0, 0x64, RZ ;  /* 0x0000006400107810 */ /* 0x000fc40007ffe0ff */
[----:B------:R-:W-:Y:S01]  /*07b0*/  LOP3.LUT R6, R6, 0x20, R11, 0xf8, !PT ;  /* 0x0000002006067812 */ /* 0x000fe200078ef80b */
[----:B0-----:R-:W-:Y:S01]  /*07c0*/  IMAD.MOV.U32 R2, RZ, RZ, RZ ;  /* 0x000000ffff027224 */ /* 0x001fe200078e00ff */
[C---:B------:R-:W-:Y:S02]  /*07d0*/  IADD3 R17, R0.reuse, 0x60, RZ ;  /* 0x0000006000117810 */ /* 0x040fe40007ffe0ff */
[----:B------:R-:W-:Y:S02]  /*07e0*/  IABS R52, R16 ;  /* 0x0000001000347213 */ /* 0x000fe40000000000 */
[----:B------:R-:W-:Y:S01]  /*07f0*/  IABS R50, R17 ;  /* 0x0000001100327213 */ /* 0x000fe20000000000 */
[----:B-1----:R-:W-:Y:S01]  /*0800*/  IMAD.MOV R7, RZ, RZ, -R3 ;  /* 0x000000ffff077224 */ /* 0x002fe200078e0a03 */
[C---:B------:R-:W-:Y:S02]  /*0810*/  IADD3 R19, R0.reuse, 0x3c, RZ ;  /* 0x0000003c00137810 */ /* 0x040fe40007ffe0ff */
[----:B------:R-:W-:Y:S01]  /*0820*/  IADD3 R31, R0, 0xc, RZ ;  /* 0x0000000c001f7810 */ /* 0x000fe20007ffe0ff */
[----:B------:R-:W-:Y:S01]  /*0830*/  IMAD R7, R7, R4, RZ ;  /* 0x0000000407077224 */ /* 0x000fe200078e02ff */
[----:B------:R-:W-:-:S02]  /*0840*/  IABS R42, R19 ;  /* 0x00000013002a7213 */ /* 0x000fc40000000000 */
[C---:B------:R-:W-:Y:S01]  /*0850*/  IADD3 R33, R0.reuse, 0x8, RZ ;  /* 0x0000000800217810 */ /* 0x040fe20007ffe0ff */
[----:B------:R-:W-:Y:S01]  /*0860*/  IMAD.HI.U32 R7, R3, R7, R2 ;  /* 0x0000000703077227 */ /* 0x000fe200078e0002 */
[----:B------:R-:W-:Y:S02]  /*0870*/  SHF.R.S32.HI R2, RZ, 0x1f, R9 ;  /* 0x0000001fff027819 */ /* 0x000fe40000011409 */
[----:B------:R-:W-:Y:S02]  /*0880*/  IADD3 R35, R0, 0x4, RZ ;  /* 0x0000000400237810 */ /* 0x000fe40007ffe0ff */
[----:B------:R-:W-:Y:S01]  /*0890*/  LEA.HI R9, R2, R9, RZ, 0x7 ;  /* 0x0000000902097211 */ /* 0x000fe200078f38ff */
[----:B------:R-:W-:Y:S01]  /*08a0*/  IMAD.HI.U32 R3, R7, R28, RZ ;  /* 0x0000001c07037227 */ /* 0x000fe200078e00ff */
[----:B------:R-:W-:Y:S02]  /*08b0*/  IABS R64, R35 ;  /* 0x0000002300407213 */ /* 0x000fe40000000000 */
[----:B------:R-:W-:Y:S01]  /*08c0*/  IABS R29, R45 ;  /* 0x0000002d001d7213 */ /* 0x000fe20000000000 */
[----:B------:R-:W-:Y:S01]  /*08d0*/  IMAD.MOV R3, RZ, RZ, -R3 ;  /* 0x000000ffff037224 */ /* 0x000fe200078e0a03 */
[----:B------:R-:W-:Y:S01]  /*08e0*/  LOP3.LUT R27, R37, 0x7, RZ, 0xc0, !PT ;  /* 0x00000007251b7812 */ /* 0x000fe200078ec0ff */
[----:B------:R-:W-:Y:S01]  /*08f0*/  IMAD.HI.U32 R10, R7, R72, RZ ;  /* 0x00000048070a7227 */ /* 0x000fe200078e00ff */
[----:B------:R-:W-:-:S02]  /*0900*/  LOP3.LUT R65, RZ, c[0x0][0x17c], RZ, 0x33, !PT ;  /* 0x00005f00ff417a12 */ /* 0x000fc400078e33ff */
[C---:B------:R-:W-:Y:S01]  /*0910*/  LOP3.LUT R73, R41.reuse, 0x70, RZ, 0xfc, !PT ;  /* 0x0000007029497812 */ /* 0x040fe200078efcff */
[C---:B------:R-:W-:Y:S01]  /*0920*/  IMAD R28, R4.reuse, R3, R28 ;  /* 0x00000003041c7224 */ /* 0x040fe200078e021c */
[----:B------:R-:W-:Y:S01]  /*0930*/  LOP3.LUT R71, R41, 0x10, RZ, 0xfc, !PT ;  /* 0x0000001029477812 */ /* 0x000fe200078efcff */
[C---:B------:R-:W-:Y:S01]  /*0940*/  IMAD.HI.U32 R3, R7.reuse, R38, RZ ;  /* 0x0000002607037227 */ /* 0x040fe200078e00ff */
[----:B------:R-:W-:Y:S02]  /*0950*/  SHF.R.S32.HI R9, RZ, 0x7, R9 ;  /* 0x00000007ff097819 */ /* 0x000fe40000011409 */
[----:B------:R-:W-:Y:S01]  /*0960*/  ISETP.GT.U32.AND P0, PT, R4, R28, PT ;  /* 0x0000001c0400720c */ /* 0x000fe20003f04070 */
[----:B------:R-:W-:Y:S02]  /*0970*/  IMAD.MOV R3, RZ, RZ, -R3 ;  /* 0x000000ffff037224 */ /* 0x000fe400078e0a03 */
[----:B------:R-:W-:-:S04]  /*0980*/  IMAD.HI.U32 R2, R7, R74, RZ ;  /* 0x0000004a07027227 */ /* 0x000fc800078e00ff */
[----:B------:R-:W-:Y:S01]  /*0990*/  IMAD.MOV R11, RZ, RZ, -R10 ;  /* 0x000000ffff0b7224 */ /* 0x000fe200078e0a0a */
[----:B------:R-:W-:Y:S01]  /*09a0*/  IADD3 R10, R0, 0xec, RZ ;  /* 0x000000ec000a7810 */ /* 0x000fe20007ffe0ff */
[C---:B------:R-:W-:Y:S02]  /*09b0*/  IMAD R38, R4.reuse, R3, R38 ;  /* 0x0000000304267224 */ /* 0x040fe400078e0226 */
[----:B------:R-:W-:Y:S01]  /*09c0*/  IMAD.MOV R3, RZ, RZ, -R2 ;  /* 0x000000ffff037224 */ /* 0x000fe200078e0a02 */
[----:B------:R-:W-:Y:S01]  /*09d0*/  IABS R68, R10 ;  /* 0x0000000a00447213 */ /* 0x000fe20000000000 */
[C---:B------:R-:W-:Y:S01]  /*09e0*/  IMAD R72, R4.reuse, R11, R72 ;  /* 0x0000000b04487224 */ /* 0x040fe200078e0248 */
[C---:B------:R-:W-:Y:S01]  /*09f0*/  ISETP.GT.U32.AND P2, PT, R4.reuse, R38, PT ;  /* 0x000000260400720c */ /* 0x040fe20003f44070 */
[----:B------:R-:W-:Y:S02]  /*0a00*/  IMAD R74, R4, R3, R74 ;  /* 0x00000003044a7224 */ /* 0x000fe400078e024a */
[----:B------:R-:W-:Y:S01]  /*0a10*/  @!P0 IMAD.IADD R28, R28, 0x1, -R4 ;  /* 0x000000011c1c8824 */ /* 0x000fe200078e0a04 */
[C---:B------:R-:W-:Y:S01]  /*0a20*/  ISETP.GT.U32.AND P4, PT, R4.reuse, R72, PT ;  /* 0x000000480400720c */ /* 0x040fe20003f84070 */
[----:B------:R-:W-:Y:S01]  /*0a30*/  IMAD.HI.U32 R2, R7, R68, RZ ;  /* 0x0000004407027227 */ /* 0x000fe200078e00ff */
[----:B------:R-:W-:-:S02]  /*0a40*/  ISETP.GT.U32.AND P6, PT, R4, R74, PT ;  /* 0x0000004a0400720c */ /* 0x000fc40003fc4070 */
[----:B------:R-:W-:Y:S01]  /*0a50*/  ISETP.GT.U32.AND P0, PT, R4, R28, PT ;  /* 0x0000001c0400720c */ /* 0x000fe20003f04070 */
[----:B------:R-:W-:Y:S02]  /*0a60*/  IMAD.MOV R3, RZ, RZ, -R2 ;  /* 0x000000ffff037224 */ /* 0x000fe400078e0a02 */
[----:B------:R-:W-:-:S04]  /*0a70*/  IMAD.HI.U32 R2, R7, R60, RZ ;  /* 0x0000003c07027227 */ /* 0x000fc800078e00ff */
[----:B------:R-:W-:Y:S02]  /*0a80*/  IMAD R68, R4, R3, R68 ;  /* 0x0000000304447224 */ /* 0x000fe400078e0244 */
[--C-:B------:R-:W-:Y:S02]  /*0a90*/  @!P4 IMAD.IADD R72, R72, 0x1, -R4.reuse ;  /* 0x000000014848c824 */ /* 0x100fe400078e0a04 */
[----:B------:R-:W-:Y:S02]  /*0aa0*/  @!P6 IMAD.IADD R74, R74, 0x1, -R4 ;  /* 0x000000014a4ae824 */ /* 0x000fe400078e0a04 */
[----:B------:R-:W-:Y:S01]  /*0ab0*/  IMAD.MOV R3, RZ, RZ, -R2 ;  /* 0x000000ffff037224 */ /* 0x000fe200078e0a02 */
[----:B------:R-:W-:Y:S01]  /*0ac0*/  ISETP.GT.U32.AND P6, PT, R4, R72, PT ;  /* 0x000000480400720c */ /* 0x000fe20003fc4070 */
[----:B------:R-:W-:Y:S01]  /*0ad0*/  @!P0 IMAD.IADD R28, R28, 0x1, -R4 ;  /* 0x000000011c1c8824 */ /* 0x000fe200078e0a04 */
[----:B------:R-:W-:Y:S01]  /*0ae0*/  ISETP.GE.AND P0, PT, R14, RZ, PT ;  /* 0x000000ff0e00720c */ /* 0x000fe20003f06270 */
[----:B------:R-:W-:Y:S01]  /*0af0*/  IMAD R60, R4, R3, R60 ;  /* 0x00000003043c7224 */ /* 0x000fe200078e023c */
[----:B------:R-:W-:Y:S01]  /*0b00*/  IADD3 R14, R0, 0x8c, RZ ;  /* 0x0000008c000e7810 */ /* 0x000fe20007ffe0ff */
[----:B------:R-:W-:Y:S01]  /*0b10*/  @!P2 IMAD.IADD R38, R38, 0x1, -R4 ;  /* 0x000000012626a824 */ /* 0x000fe200078e0a04 */
[----:B------:R-:W-:Y:S01]  /*0b20*/  ISETP.GE.AND P2, PT, R10, RZ, PT ;  /* 0x000000ff0a00720c */ /* 0x000fe20003f46270 */
[----:B------:R-:W-:Y:S01]  /*0b30*/  @!P1 IMAD.MOV R28, RZ, RZ, -R28 ;  /* 0x000000ffff1c9224 */ /* 0x000fe200078e0a1c */
[----:B------:R-:W-:Y:S01]  /*0b40*/  ISETP.GT.U32.AND P1, PT, R4, R74, PT ;  /* 0x0000004a0400720c */ /* 0x000fe20003f24070 */
[----:B------:R-:W-:Y:S01]  /*0b50*/  IMAD.HI.U32 R3, R7, R66, RZ ;  /* 0x0000004207037227 */ /* 0x000fe200078e00ff */
[----:B------:R-:W-:-:S02]  /*0b60*/  IADD3 R10, R0, 0xe4, RZ ;  /* 0x000000e4000a7810 */ /* 0x000fc40007ffe0ff */
[----:B------:R-:W-:Y:S01]  /*0b70*/  ISETP.GT.U32.AND P4, PT, R4, R38, PT ;  /* 0x000000260400720c */ /* 0x000fe20003f84070 */
[----:B------:R-:W-:Y:S01]  /*0b80*/  @!P6 IMAD.IADD R72, R72, 0x1, -R4 ;  /* 0x000000014848e824 */ /* 0x000fe200078e0a04 */
[C---:B------:R-:W-:Y:S01]  /*0b90*/  ISETP.GT.U32.AND P6, PT, R4.reuse, R60, PT ;  /* 0x0000003c0400720c */ /* 0x040fe20003fc4070 */
[----:B------:R-:W-:Y:S01]  /*0ba0*/  IMAD.MOV R3, RZ, RZ, -R3 ;  /* 0x000000ffff037224 */ /* 0x000fe200078e0a03 */
[----:B------:R-:W-:Y:S01]  /*0bb0*/  IABS R62, R10 ;  /* 0x0000000a003e7213 */ /* 0x000fe20000000000 */
[----:B------:R-:W-:Y:S01]  /*0bc0*/  @!P5 IMAD.MOV R72, RZ, RZ, -R72 ;  /* 0x000000ffff48d224 */ /* 0x000fe200078e0a48 */
[----:B------:R-:W-:Y:S01]  /*0bd0*/  IABS R124, R14 ;  /* 0x0000000e007c7213 */ /* 0x000fe20000000000 */
[----:B------:R-:W-:Y:S02]  /*0be0*/  IMAD R66, R4, R3, R66 ;  /* 0x0000000304427224 */ /* 0x000fe400078e0242 */
[----:B------:R-:W-:-:S04]  /*0bf0*/  IMAD.HI.U32 R2, R7, R62, RZ ;  /* 0x0000003e07027227 */ /* 0x000fc800078e00ff */
[--C-:B------:R-:W-:Y:S01]  /*0c00*/  @!P1 IMAD.IADD R74, R74, 0x1, -R4.reuse ;  /* 0x000000014a4a9824 */ /* 0x100fe200078e0a04 */
[----:B------:R-:W-:Y:S01]  /*0c10*/  ISETP.GE.AND P1, PT, R8, RZ, PT ;  /* 0x000000ff0800720c */ /* 0x000fe20003f26270 */
[----:B------:R-:W-:Y:S02]  /*0c20*/  @!P6 IMAD.IADD R60, R60, 0x1, -R4 ;  /* 0x000000013c3ce824 */ /* 0x000fe400078e0a04 */
[----:B------:R-:W-:Y:S02]  /*0c30*/  IMAD.MOV R11, RZ, RZ, -R2 ;  /* 0x000000ffff0b7224 */ /* 0x000fe400078e0a02 */
[----:B------:R-:W-:Y:S01]  /*0c40*/  IMAD.HI.U32 R8, R7, R78, RZ ;  /* 0x0000004e07087227 */ /* 0x000fe200078e00ff */
[----:B------:R-:W-:-:S03]  /*0c50*/  ISETP.GT.U32.AND P6, PT, R4, R60, PT ;  /* 0x0000003c0400720c */ /* 0x000fc60003fc4070 */
[----:B------:R-:W-:Y:S01]  /*0c60*/  @!P4 IMAD.IADD R38, R38, 0x1, -R4 ;  /* 0x000000012626c824 */ /* 0x000fe200078e0a04 */
[C---:B------:R-:W-:Y:S01]  /*0c70*/  ISETP.GT.U32.AND P4, PT, R4.reuse, R68, PT ;  /* 0x000000440400720c */ /* 0x040fe20003f84070 */
[----:B------:R-:W-:Y:S02]  /*0c80*/  IMAD R62, R4, R11, R62 ;  /* 0x0000000b043e7224 */ /* 0x000fe400078e023e */
[----:B------:R-:W-:Y:S01]  /*0c90*/  IMAD.MOV R11, RZ, RZ, -R8 ;  /* 0x000000ffff0b7224 */ /* 0x000fe200078e0a08 */
[----:B------:R-:W-:Y:S01]  /*0ca0*/  IADD3 R8, R0, 0xd8, RZ ;  /* 0x000000d800087810 */ /* 0x000fe20007ffe0ff */
[----:B------:R-:W-:Y:S01]  /*0cb0*/  @!P0 IMAD.MOV R74, RZ, RZ, -R74 ;  /* 0x000000ffff4a8224 */ /* 0x000fe200078e0a4a */
[C---:B------:R-:W-:Y:S01]  /*0cc0*/  ISETP.GT.U32.AND P0, PT, R4.reuse, R66, PT ;  /* 0x000000420400720c */ /* 0x040fe20003f04070 */
[C---:B------:R-:W-:Y:S01]  /*0cd0*/  IMAD R78, R4.reuse, R11, R78 ;  /* 0x0000000b044e7224 */ /* 0x040fe200078e024e */
[----:B------:R-:W-:Y:S01]  /*0ce0*/  ISETP.GT.U32.AND P5, PT, R4, R62, PT ;  /* 0x0000003e0400720c */ /* 0x000fe20003fa4070 */
[----:B------:R-:W-:Y:S01]  /*0cf0*/  @!P6 IMAD.IADD R60, R60, 0x1, -R4 ;  /* 0x000000013c3ce824 */ /* 0x000fe200078e0a04 */
[----:B------:R-:W-:Y:S01]  /*0d00*/  IABS R80, R8 ;  /* 0x0000000800507213 */ /* 0x000fe20000000000 */
[----:B------:R-:W-:Y:S01]  /*0d10*/  @!P3 IMAD.MOV R38, RZ, RZ, -R38 ;  /* 0x000000ffff26b224 */ /* 0x000fe200078e0a26 */
[----:B------:R-:W-:Y:S01]  /*0d20*/  ISETP.GT.U32.AND P6, PT, R4, R78, PT ;  /* 0x0000004e0400720c */ /* 0x000fe20003fc4070 */
[----:B------:R-:W-:Y:S01]  /*0d30*/  @!P4 IMAD.IADD R68, R68, 0x1, -R4 ;  /* 0x000000014444c824 */ /* 0x000fe200078e0a04 */
[----:B------:R-:W-:Y:S01]  /*0d40*/  ISETP.GE.AND P4, PT, R10, RZ, PT ;  /* 0x000000ff0a00720c */ /* 0x000fe20003f86270 */
[----:B------:R-:W-:Y:S01]  /*0d50*/  IMAD.HI.U32 R2, R7, R80, RZ ;  /* 0x0000005007027227 */ /* 0x000fe200078e00ff */
[----:B------:R-:W-:-:S02]  /*0d60*/  IADD3 R10, R0, 0xd4, RZ ;  /* 0x000000d4000a7810 */ /* 0x000fc40007ffe0ff */
[----:B------:R-:W-:Y:S01]  /*0d70*/  ISETP.GT.U32.AND P3, PT, R4, R68, PT ;  /* 0x000000440400720c */ /* 0x000fe20003f64070 */
[----:B------:R-:W-:Y:S01]  /*0d80*/  @!P0 IMAD.IADD R66, R66, 0x1, -R4 ;  /* 0x0000000142428824 */ /* 0x000fe200078e0a04 */
[----:B------:R-:W-:Y:S01]  /*0d90*/  IABS R70, R10 ;  /* 0x0000000a00467213 */ /* 0x000fe20000000000 */
[----:B------:R-:W-:Y:S01]  /*0da0*/  IMAD.MOV R3, RZ, RZ, -R2 ;  /* 0x000000ffff037224 */ /* 0x000fe200078e0a02 */
[----:B------:R-:W-:Y:S01]  /*0db0*/  IADD3 R11, R0, 0xd0, RZ ;  /* 0x000000d0000b7810 */ /* 0x000fe20007ffe0ff */
[--C-:B------:R-:W-:Y:S01]  /*0dc0*/  @!P5 IMAD.IADD R62, R62, 0x1, -R4.reuse ;  /* 0x000000013e3ed824 */ /* 0x100fe200078e0a04 */
[----:B------:R-:W-:Y:S01]  /*0dd0*/  ISETP.GE.AND P5, PT, R13, RZ, PT ;  /* 0x000000ff0d00720c */ /* 0x000fe20003fa6270 */
[----:B------:R-:W-:Y:S01]  /*0de0*/  @!P6 IMAD.IADD R78, R78, 0x1, -R4 ;  /* 0x000000014e4ee824 */ /* 0x000fe200078e0a04 */
[C---:B------:R-:W-:Y:S01]  /*0df0*/  ISETP.GT.U32.AND P6, PT, R4.reuse, R66, PT ;  /* 0x000000420400720c */ /* 0x040fe20003fc4070 */
[----:B------:R-:W-:Y:S01]  /*0e00*/  IMAD.HI.U32 R2, R7, R70, RZ ;  /* 0x0000004607027227 */ /* 0x000fe200078e00ff */
[----:B------:R-:W-:-:S02]  /*0e10*/  ISETP.GT.U32.AND P0, PT, R4, R62, PT ;  /* 0x0000003e0400720c */ /* 0x000fc40003f04070 */
[----:B------:R-:W-:Y:S01]  /*0e20*/  IABS R76, R11 ;  /* 0x0000000b004c7213 */ /* 0x000fe20000000000 */
[----:B------:R-:W-:Y:S01]  /*0e30*/  IMAD R80, R4, R3, R80 ;  /* 0x0000000304507224 */ /* 0x000fe200078e0250 */
[----:B------:R-:W-:Y:S01]  /*0e40*/  IADD3 R13, R0, 0xc8, RZ ;  /* 0x000000c8000d7810 */ /* 0x000fe20007ffe0ff */
[----:B------:R-:W-:Y:S02]  /*0e50*/  IMAD.MOV R3, RZ, RZ, -R2 ;  /* 0x000000ffff037224 */ /* 0x000fe400078e0a02 */
[----:B------:R-:W-:Y:S01]  /*0e60*/  @!P3 IMAD.IADD R68, R68, 0x1, -R4 ;  /* 0x000000014444b824 */ /* 0x000fe200078e0a04 */
[----:B------:R-:W-:Y:S01]  /*0e70*/  ISETP.GE.AND P3, PT, R12, RZ, PT ;  /* 0x000000ff0c00720c */ /* 0x000fe20003f66270 */
[----:B------:R-:W-:Y:S01]  /*0e80*/  IMAD R70, R4, R3, R70 ;  /* 0x0000000304467224 */ /* 0x000fe200078e0246 */
[----:B------:R-:W-:Y:S01]  /*0e90*/  IADD3 R12, R0, 0xcc, RZ ;  /* 0x000000cc000c7810 */ /* 0x000fe20007ffe0ff */
[--C-:B------:R-:W-:Y:S01]  /*0ea0*/  @!P6 IMAD.IADD R66, R66, 0x1, -R4.reuse ;  /* 0x000000014242e824 */ /* 0x100fe200078e0a04 */
[----:B------:R-:W-:Y:S01]  /*0eb0*/  IABS R84, R13 ;  /* 0x0000000d00547213 */ /* 0x000fe20000000000 */
[----:B------:R-:W-:Y:S01]  /*0ec0*/  @!P0 IMAD.IADD R62, R62, 0x1, -R4 ;  /* 0x000000013e3e8824 */ /* 0x000fe200078e0a04 */
[C---:B------:R-:W-:Y:S01]  /*0ed0*/  ISETP.GT.U32.AND P6, PT, R4.reuse, R70, PT ;  /* 0x000000460400720c */ /* 0x040fe20003fc4070 */
[----:B------:R-:W-:Y:S01]  /*0ee0*/  IMAD.HI.U32 R2, R7, R76, RZ ;  /* 0x0000004c07027227 */ /* 0x000fe200078e00ff */
[----:B------:R-:W-:-:S02]  /*0ef0*/  ISETP.GT.U32.AND P0, PT, R4, R80, PT ;  /* 0x000000500400720c */ /* 0x000fc40003f04070 */
[----:B------:R-:W-:Y:S01]  /*0f00*/  IABS R82, R12 ;  /* 0x0000000c00527213 */ /* 0x000fe20000000000 */
[----:B------:R-:W-:Y:S01]  /*0f10*/  @!P2 IMAD.MOV R68, RZ, RZ, -R68 ;  /* 0x000000ffff44a224 */ /* 0x000fe200078e0a44 */
[----:B------:R-:W-:Y:S01]  /*0f20*/  ISETP.GT.U32.AND P2, PT, R4, R78, PT ;  /* 0x0000004e0400720c */ /* 0x000fe20003f44070 */
[----:B------:R-:W-:Y:S02]  /*0f30*/  IMAD.MOV R3, RZ, RZ, -R2 ;  /* 0x000000ffff037224 */ /* 0x000fe400078e0a02 */
[----:B------:R-:W-:-:S04]  /*0f40*/  IMAD.HI.U32 R2, R7, R82, RZ ;  /* 0x0000005207027227 */ /* 0x000fc800078e00ff */
[--C-:B------:R-:W-:Y:S02]  /*0f50*/  @!P6 IMAD.IADD R70, R70, 0x1, -R4.reuse ;  /* 0x000000014646e824 */ /* 0x100fe400078e0a04 */
[----:B------:R-:W-:Y:S01]  /*0f60*/  @!P0 IMAD.IADD R80, R80, 0x1, -R4 ;  /* 0x0000000150508824 */ /* 0x000fe200078e0a04 */
[----:B------:R-:W-:Y:S01]  /*0f70*/  ISETP.GE.AND P0, PT, R10, RZ, PT ;  /* 0x000000ff0a00720c */ /* 0x000fe20003f06270 */
[C---:B------:R-:W-:Y:S01]  /*0f80*/  IMAD R76, R4.reuse, R3, R76 ;  /* 0x00000003044c7224 */ /* 0x040fe200078e024c */
[----:B------:R-:W-:Y:S01]  /*0f90*/  ISETP.GT.U32.AND P6, PT, R4, R70, PT ;  /* 0x000000460400720c */ /* 0x000fe20003fc4070 */
[----:B------:R-:W-:Y:S01]  /*0fa0*/  IMAD.MOV R3, RZ, RZ, -R2 ;  /* 0x000000ffff037224 */ /* 0x000fe200078e0a02 */
[----:B------:R-:W-:Y:S01]  /*0fb0*/  IADD3 R10, R0, 0xbc, RZ ;  /* 0x000000bc000a7810 */ /* 0x000fe20007ffe0ff */
[----:B------:R-:W-:Y:S01]  /*0fc0*/  @!P1 IMAD.MOV R60, RZ, RZ, -R60 ;  /* 0x000000ffff3c9224 */ /* 0x000fe200078e0a3c */
[C---:B------:R-:W-:Y:S01]  /*0fd0*/  ISETP.GT.U32.AND P1, PT, R4.reuse, R80, PT ;  /* 0x000000500400720c */ /* 0x040fe20003f24070 */
[----:B------:R-:W-:Y:S01]  /*0fe0*/  IMAD R82, R4, R3, R82 ;  /* 0x0000000304527224 */ /* 0x000fe200078e0252 */
[----:B------:R-:W-:Y:S01]  /*0ff0*/  IABS R90, R10 ;  /* 0x0000000a005a7213 */ /* 0x000fe20000000000 */
[----:B------:R-:W-:Y:S01]  /*1000*/  @!P2 IMAD.IADD R78, R78, 0x1, -R4 ;  /* 0x000000014e4ea824 */ /* 0x000fe200078e0a04 */
[----:B------:R-:W-:Y:S01]  /*1010*/  ISETP.GE.AND P2, PT, R8, RZ, PT ;  /* 0x000000ff0800720c */ /* 0x000fe20003f46270 */
[----:B------:R-:W-:Y:S01]  /*1020*/  @!P4 IMAD.MOV R62, RZ, RZ, -R62 ;  /* 0x000000ffff3ec224 */ /* 0x000fe200078e0a3e */
[----:B------:R-:W-:Y:S01]  /*1030*/  ISETP.GT.U32.AND P4, PT, R4, R76, PT ;  /* 0x0000004c0400720c */ /* 0x000fe20003f84070 */
[----:B------:R-:W-:Y:S01]  /*1040*/  IMAD.HI.U32 R2, R7, R84, RZ ;  /* 0x0000005407027227 */ /* 0x000fe200078e00ff */
[----:B------:R-:W-:-:S03]  /*1050*/  IADD3 R8, R0, 0xc4, RZ ;  /* 0x000000c400087810 */ /* 0x000fc60007ffe0ff */
[--C-:B------:R-:W-:Y:S01]  /*1060*/  @!P6 IMAD.IADD R70, R70, 0x1, -R4.reuse ;  /* 0x000000014646e824 */ /* 0x100fe200078e0a04 */
[----:B------:R-:W-:Y:S01]  /*1070*/  ISETP.GT.U32.AND P6, PT, R4, R82, PT ;  /* 0x000000520400720c */ /* 0x000fe20003fc4070 */
[----:B------:R-:W-:Y:S01]  /*1080*/  @!P1 IMAD.IADD R80, R80, 0x1, -R4 ;  /* 0x0000000150509824 */ /* 0x000fe200078e0a04 */
[----:B------:R-:W-:Y:S01]  /*1090*/  IABS R86, R8 ;  /* 0x0000000800567213 */ /* 0x000fe20000000000 */
[----:B------:R-:W-:Y:S01]  /*10a0*/  IMAD.MOV R3, RZ, RZ, -R2 ;  /* 0x000000ffff037224 */ /* 0x000fe200078e0a02 */
[----:B------:R-:W-:Y:S01]  /*10b0*/  ISETP.GE.AND P1, PT, R13, RZ, PT ;  /* 0x000000ff0d00720c */ /* 0x000fe20003f26270 */
[----:B------:R-:W-:Y:S01]  /*10c0*/  @!P2 IMAD.MOV R80, RZ, RZ, -R80 ;  /* 0x000000ffff50a224 */ /* 0x000fe200078e0a50 */
[----:B------:R-:W-:Y:S01]  /*10d0*/  ISETP.GE.AND P2, PT, R8, RZ, PT ;  /* 0x000000ff0800720c */ /* 0x000fe20003f46270 */
[----:B------:R-:W-:Y:S01]  /*10e0*/  IMAD R84, R4, R3, R84 ;  /* 0x0000000304547224 */ /* 0x000fe200078e0254 */
[C---:B------:R-:W-:Y:S01]  /*10f0*/  IADD3 R8, R0.reuse, 0xc0, RZ ;  /* 0x000000c000087810 */ /* 0x040fe20007ffe0ff */
[----:B------:R-:W-:Y:S01]  /*1100*/  IMAD.HI.U32 R2, R7, R86, RZ ;  /* 0x0000005607027227 */ /* 0x000fe200078e00ff */
[----:B------:R-:W-:-:S02]  /*1110*/  IADD3 R13, R0, 0xa8, RZ ;  /* 0x000000a8000d7810 */ /* 0x000fc40007ffe0ff */
[----:B------:R-:W-:Y:S01]  /*1120*/  IABS R88, R8 ;  /* 0x0000000800587213 */ /* 0x000fe20000000000 */
[----:B------:R-:W-:Y:S01]  /*1130*/  @!P6 IMAD.IADD R82, R82, 0x1, -R4 ;  /* 0x000000015252e824 */ /* 0x000fe200078e0a04 */
[----:B------:R-:W-:Y:S01]  /*1140*/  IABS R110, R13 ;  /* 0x0000000d006e7213 */ /* 0x000fe20000000000 */
[----:B------:R-:W-:Y:S01]  /*1150*/  @!P5 IMAD.MOV R78, RZ, RZ, -R78 ;  /* 0x000000ffff4ed224 */ /* 0x000fe200078e0a4e */
[----:B------:R-:W-:Y:S01]  /*1160*/  ISETP.GE.AND P5, PT, R12, RZ, PT ;  /* 0x000000ff0c00720c */ /* 0x000fe20003fa6270 */
[----:B------:R-:W-:Y:S01]  /*1170*/  @!P4 IMAD.IADD R76, R76, 0x1, -R4 ;  /* 0x000000014c4cc824 */ /* 0x000fe200078e0a04 */
[C---:B------:R-:W-:Y:S01]  /*1180*/  ISETP.GT.U32.AND P6, PT, R4.reuse, R82, PT ;  /* 0x000000520400720c */ /* 0x040fe20003fc4070 */
[----:B------:R-:W-:Y:S01]  /*1190*/  @!P0 IMAD.MOV R70, RZ, RZ, -R70 ;  /* 0x000000ffff468224 */ /* 0x000fe200078e0a46 */
[C---:B------:R-:W-:Y:S01]  /*11a0*/  ISETP.GT.U32.AND P0, PT, R4.reuse, R84, PT ;  /* 0x000000540400720c */ /* 0x040fe20003f04070 */
[----:B------:R-:W-:Y:S01]  /*11b0*/  IMAD.MOV R3, RZ, RZ, -R2 ;  /* 0x000000ffff037224 */ /* 0x000fe200078e0a02 */
[----:B------:R-:W-:Y:S01]  /*11c0*/  ISETP.GT.U32.AND P4, PT, R4, R76, PT ;  /* 0x0000004c0400720c */ /* 0x000fe20003f84070 */
[----:B------:R-:W-:Y:S01]  /*11d0*/  IMAD.HI.U32 R2, R7, R88, RZ ;  /* 0x0000005807027227 */ /* 0x000fe200078e00ff */
[----:B------:R-:W-:-:S03]  /*11e0*/  IADD3 R12, R0, 0xac, RZ ;  /* 0x000000ac000c7810 */ /* 0x000fc60007ffe0ff */
[----:B------:R-:W-:Y:S01]  /*11f0*/  IMAD R86, R4, R3, R86 ;  /* 0x0000000304567224 */ /* 0x000fe200078e0256 */
[----:B------:R-:W-:Y:S01]  /*1200*/  IABS R108, R12 ;  /* 0x0000000c006c7213 */ /* 0x000fe20000000000 */
[----:B------:R-:W-:Y:S02]  /*1210*/  IMAD.MOV R3, RZ, RZ, -R2 ;  /* 0x000000ffff037224 */ /* 0x000fe400078e0a02 */
[----:B------:R-:W-:Y:S01]  /*1220*/  @!P6 IMAD.IADD R82, R82, 0x1, -R4 ;  /* 0x000000015252e824 */ /* 0x000fe200078e0a04 */
[----:B------:R-:W-:Y:S01]  /*1230*/  ISETP.GE.AND P6, PT, R10, RZ, PT ;  /* 0x000000ff0a00720c */ /* 0x000fe20003fc6270 */
[----:B------:R-:W-:Y:S01]  /*1240*/  IMAD R88, R4, R3, R88 ;  /* 0x0000000304587224 */ /* 0x000fe200078e0258 */
[----:B------:R-:W-:Y:S01]  /*1250*/  IADD3 R10, R0, 0xb4, RZ ;  /* 0x000000b4000a7810 */ /* 0x000fe20007ffe0ff */
[----:B------:R-:W-:Y:S02]  /*1260*/  @!P5 IMAD.MOV R82, RZ, RZ, -R82 ;  /* 0x000000ffff52d224 */ /* 0x000fe400078e0a52 */
[--C-:B------:R-:W-:Y:S01]  /*1270*/  @!P0 IMAD.IADD R84, R84, 0x1, -R4.reuse ;  /* 0x0000000154548824 */ /* 0x100fe200078e0a04 */
[----:B------:R-:W-:Y:S01]  /*1280*/  ISETP.GT.U32.AND P5, PT, R4, R88, PT ;  /* 0x000000580400720c */ /* 0x000fe20003fa4070 */
[----:B------:R-:W-:Y:S01]  /*1290*/  @!P4 IMAD.IADD R76, R76, 0x1, -R4 ;  /* 0x000000014c4cc824 */ /* 0x000fe200078e0a04 */
[----:B------:R-:W-:Y:S01]  /*12a0*/  ISETP.GE.AND P4, PT, R8, RZ, PT ;  /* 0x000000ff0800720c */ /* 0x000fe20003f86270 */
[----:B------:R-:W-:Y:S01]  /*12b0*/  IMAD.HI.U32 R2, R7, R90, RZ ;  /* 0x0000005a07027227 */ /* 0x000fe200078e00ff */
[----:B------:R-:W-:-:S02]  /*12c0*/  IADD3 R8, R0, 0xb8, RZ ;  /* 0x000000b800087810 */ /* 0x000fc40007ffe0ff */
[C---:B------:R-:W-:Y:S01]  /*12d0*/  ISETP.GT.U32.AND P0, PT, R4.reuse, R84, PT ;  /* 0x000000540400720c */ /* 0x040fe20003f04070 */
[----:B------:R-:W-:Y:S01]  /*12e0*/  IMAD.MOV R3, RZ, RZ, -R2 ;  /* 0x000000ffff037224 */ /* 0x000fe200078e0a02 */
[----:B------:R-:W-:Y:S01]  /*12f0*/  IABS R92, R8 ;  /* 0x00000008005c7213 */ /* 0x000fe20000000000 */
[----:B------:R-:W-:Y:S01]  /*1300*/  @!P3 IMAD.MOV R66, RZ, RZ, -R66 ;  /* 0x000000ffff42b224 */ /* 0x000fe200078e0a42 */
[----:B------:R-:W-:Y:S01]  /*1310*/  IABS R102, R10 ;  /* 0x0000000a00667213 */ /* 0x000fe20000000000 */
[----:B------:R-:W-:Y:S01]  /*1320*/  IMAD R90, R4, R3, R90 ;  /* 0x00000003045a7224 */ /* 0x000fe200078e025a */
[----:B------:R-:W-:Y:S01]  /*1330*/  ISETP.GE.AND P3, PT, R11, RZ, PT ;  /* 0x000000ff0b00720c */ /* 0x000fe20003f66270 */
[----:B------:R-:W-:Y:S02]  /*1340*/  @!P5 IMAD.IADD R88, R88, 0x1, -R4 ;  /* 0x000000015858d824 */ /* 0x000fe400078e0a04 */
[----:B------:R-:W-:-:S03]  /*1350*/  IMAD.HI.U32 R2, R7, R92, RZ ;  /* 0x0000005c07027227 */ /* 0x000fc600078e00ff */
[----:B------:R-:W-:Y:S01]  /*1360*/  ISETP.GT.U32.AND P5, PT, R4, R88, PT ;  /* 0x000000580400720c */ /* 0x000fe20003fa4070 */
[----:B------:R-:W-:Y:S01]  /*1370*/  @!P0 IMAD.IADD R84, R84, 0x1, -R4 ;  /* 0x0000000154548824 */ /* 0x000fe200078e0a04 */
[----:B------:R-:W-:Y:S01]  /*1380*/  ISETP.GE.AND P0, PT, R8, RZ, PT ;  /* 0x000000ff0800720c */ /* 0x000fe20003f06270 */
[----:B------:R-:W-:Y:S01]  /*1390*/  IMAD.MOV R3, RZ, RZ, -R2 ;  /* 0x000000ffff037224 */ /* 0x000fe200078e0a02 */
[----:B------:R-:W-:Y:S01]  /*13a0*/  IADD3 R8, R0, 0xb0, RZ ;  /* 0x000000b000087810 */ /* 0x000fe20007ffe0ff */
[----:B------:R-:W-:-:S03]  /*13b0*/  IMAD.HI.U32 R2, R7, R102, RZ ;  /* 0x0000006607027227 */ /* 0x000fc600078e00ff */
[----:B------:R-:W-:Y:S01]  /*13c0*/  IABS R106, R8 ;  /* 0x00000008006a7213 */ /* 0x000fe20000000000 */
[----:B------:R-:W-:Y:S01]  /*13d0*/  @!P1 IMAD.MOV R84, RZ, RZ, -R84 ;  /* 0x000000ffff549224 */ /* 0x000fe200078e0a54 */
[C---:B------:R-:W-:Y:S01]  /*13e0*/  ISETP.GT.U32.AND P1, PT, R4.reuse, R90, PT ;  /* 0x0000005a0400720c */ /* 0x040fe20003f24070 */
[C---:B------:R-:W-:Y:S02]  /*13f0*/  IMAD R92, R4.reuse, R3, R92 ;  /* 0x00000003045c7224 */ /* 0x040fe400078e025c */
[----:B------:R-:W-:Y:S02]  /*1400*/  IMAD.MOV R3, RZ, RZ, -R2 ;  /* 0x000000ffff037224 */ /* 0x000fe400078e0a02 */
[----:B------:R-:W-:Y:S01]  /*1410*/  @!P3 IMAD.MOV R76, RZ, RZ, -R76 ;  /* 0x000000ffff4cb224 */ /* 0x000fe200078e0a4c */
[C---:B------:R-:W-:Y:S01]  /*1420*/  ISETP.GT.U32.AND P3, PT, R4.reuse, R86, PT ;  /* 0x000000560400720c */ /* 0x040fe20003f64070 */
[----:B------:R-:W-:Y:S02]  /*1430*/  IMAD R102, R4, R3, R102 ;  /* 0x0000000304667224 */ /* 0x000fe400078e0266 */
[----:B------:R-:W-:-:S02]  /*1440*/  @!P5 IMAD.IADD R88, R88, 0x1, -R4 ;  /* 0x000000015858d824 */ /* 0x000fc400078e0a04 */
[----:B------:R-:W-:Y:S01]  /*1450*/  IMAD.HI.U32 R2, R7, R106, RZ ;  /* 0x0000006a07027227 */ /* 0x000fe200078e00ff */
[----:B------:R-:W-:-:S03]  /*1460*/  ISETP.GT.U32.AND P5, PT, R4, R102, PT ;  /* 0x000000660400720c */ /* 0x000fc60003fa4070 */
[----:B------:R-:W-:Y:S02]  /*1470*/  @!P1 IMAD.IADD R90, R90, 0x1, -R4 ;  /* 0x000000015a5a9824 */ /* 0x000fe400078e0a04 */
[----:B------:R-:W-:Y:S02]  /*1480*/  IMAD.MOV R3, RZ, RZ, -R2 ;  /* 0x000000ffff037224 */ /* 0x000fe400078e0a02 */
[----:B------:R-:W-:Y:S01]  /*1490*/  @!P3 IMAD.IADD R86, R86, 0x1, -R4 ;  /* 0x000000015656b824 */ /* 0x000fe200078e0a04 */
[C---:B------:R-:W-:Y:S01]  /*14a0*/  ISETP.GT.U32.AND P1, PT, R4.reuse, R90, PT ;  /* 0x0000005a0400720c */ /* 0x040fe20003f24070 */
[C---:B------:R-:W-:Y:S02]  /*14b0*/  IMAD R106, R4.reuse, R3, R106 ;  /* 0x00000003046a7224 */ /* 0x040fe400078e026a */
[----:B------:R-:W-:Y:S01]  /*14c0*/  IMAD.HI.U32 R2, R7, R108, RZ ;  /* 0x0000006c07027227 */ /* 0x000fe200078e00ff */
[----:B------:R-:W-:-:S03]  /*14d0*/  ISETP.GT.U32.AND P3, PT, R4, R86, PT ;  /* 0x000000560400720c */ /* 0x000fc60003f64070 */
[----:B------:R-:W-:Y:S02]  /*14e0*/  @!P5 IMAD.IADD R102, R102, 0x1, -R4 ;  /* 0x000000016666d824 */ /* 0x000fe400078e0a04 */
[----:B------:R-:W-:Y:S01]  /*14f0*/  IMAD.MOV R11, RZ, RZ, -R2 ;  /* 0x000000ffff0b7224 */ /* 0x000fe200078e0a02 */
[----:B------:R-:W-:Y:S01]  /*1500*/  IADD3 R2, R0, 0xa4, RZ ;  /* 0x000000a400027810 */ /* 0x000fe20007ffe0ff */
[----:B------:R-:W-:Y:S01]  /*1510*/  IMAD.HI.U32 R3, R7, R110, RZ ;  /* 0x0000006e07037227 */ /* 0x000fe200078e00ff */
[----:B------:R-:W-:Y:S02]  /*1520*/  ISETP.GT.U32.AND P5, PT, R4, R102, PT ;  /* 0x000000660400720c */ /* 0x000fe40003fa4070 */
[----:B------:R-:W-:Y:S01]  /*1530*/  IABS R112, R2 ;  /* 0x0000000200707213 */ /* 0x000fe20000000000 */
[----:B------:R-:W-:Y:S01]  /*1540*/  @!P1 IMAD.IADD R90, R90, 0x1, -R4 ;  /* 0x000000015a5a9824 */ /* 0x000fe200078e0a04 */
[C---:B------:R-:W-:Y:S01]  /*1550*/  ISETP.GT.U32.AND P1, PT, R4.reuse, R106, PT ;  /* 0x0000006a0400720c */ /* 0x040fe20003f24070 */
[----:B------:R-:W-:-:S02]  /*1560*/  IMAD R108, R4, R11, R108 ;  /* 0x0000000b046c7224 */ /* 0x000fc400078e026c */
[----:B------:R-:W-:Y:S01]  /*1570*/  @!P3 IMAD.IADD R86, R86, 0x1, -R4 ;  /* 0x000000015656b824 */ /* 0x000fe200078e0a04 */
[----:B------:R-:W-:Y:S01]  /*1580*/  ISETP.GT.U32.AND P3, PT, R4, R92, PT ;  /* 0x0000005c0400720c */ /* 0x000fe20003f64070 */
[----:B------:R-:W-:Y:S02]  /*1590*/  IMAD.MOV R3, RZ, RZ, -R3 ;  /* 0x000000ffff037224 */ /* 0x000fe400078e0a03 */
[----:B------:R-:W-:Y:S01]  /*15a0*/  @!P2 IMAD.MOV R86, RZ, RZ, -R86 ;  /* 0x000000ffff56a224 */ /* 0x000fe200078e0a56 */
[----:B------:R-:W-:Y:S01]  /*15b0*/  ISETP.GE.AND P2, PT, R10, RZ, PT ;  /* 0x000000ff0a00720c */ /* 0x000fe20003f46270 */
[----:B------:R-:W-:Y:S01]  /*15c0*/  @!P5 IMAD.IADD R102, R102, 0x1, -R4 ;  /* 0x000000016666d824 */ /* 0x000fe200078e0a04 */
[C---:B------:R-:W-:Y:S01]  /*15d0*/  ISETP.GT.U32.AND P5, PT, R4.reuse, R108, PT ;  /* 0x0000006c0400720c */ /* 0x040fe20003fa4070 */
[----:B------:R-:W-:Y:S01]  /*15e0*/  IMAD R110, R4, R3, R110 ;  /* 0x00000003046e7224 */ /* 0x000fe200078e026e */
[----:B------:R-:W-:Y:S01]  /*15f0*/  IADD3 R10, R0, 0x98, RZ ;  /* 0x00000098000a7810 */ /* 0x000fe20007ffe0ff */
[----:B------:R-:W-:-:S02]  /*1600*/  @!P1 IMAD.IADD R106, R106, 0x1, -R4 ;  /* 0x000000016a6a9824 */ /* 0x000fc400078e0a04 */
[----:B------:R-:W-:Y:S01]  /*1610*/  @!P6 IMAD.MOV R90, RZ, RZ, -R90 ;  /* 0x000000ffff5ae224 */ /* 0x000fe200078e0a5a */
[C---:B------:R-:W-:Y:S01]  /*1620*/  ISETP.GT.U32.AND P6, PT, R4.reuse, R110, PT ;  /* 0x0000006e0400720c */ /* 0x040fe20003fc4070 */
[----:B------:R-:W-:Y:S01]  /*1630*/  @!P4 IMAD.MOV R88, RZ, RZ, -R88 ;  /* 0x000000ffff58c224 */ /* 0x000fe200078e0a58 */
[----:B------:R-:W-:Y:S01]  /*1640*/  ISETP.GT.U32.AND P1, PT, R4, R106, PT ;  /* 0x0000006a0400720c */ /* 0x000fe20003f24070 */
[----:B------:R-:W-:Y:S01]  /*1650*/  @!P3 IMAD.IADD R92, R92, 0x1, -R4 ;  /* 0x000000015c5cb824 */ /* 0x000fe200078e0a04 */
[----:B------:R-:W-:Y:S01]  /*1660*/  ISETP.GE.AND P4, PT, R8, RZ, PT ;  /* 0x000000ff0800720c */ /* 0x000fe20003f86270 */
[----:B------:R-:W-:Y:S01]  /*1670*/  @!P2 IMAD.MOV R102, RZ, RZ, -R102 ;  /* 0x000000ffff66a224 */ /* 0x000fe200078e0a66 */
[----:B------:R-:W-:Y:S01]  /*1680*/  ISETP.GE.AND P2, PT, R2, RZ, PT ;  /* 0x000000ff0200720c */ /* 0x000fe20003f46270 */
[----:B------:R-:W-:Y:S01]  /*1690*/  @!P5 IMAD.IADD R108, R108, 0x1, -R4 ;  /* 0x000000016c6cd824 */ /* 0x000fe200078e0a04 */
[----:B------:R-:W-:Y:S01]  /*16a0*/  IADD3 R8, R0, 0xa0, RZ ;  /* 0x000000a000087810 */ /* 0x000fe20007ffe0ff */
[----:B------:R-:W-:Y:S01]  /*16b0*/  IMAD.HI.U32 R2, R7, R112, RZ ;  /* 0x0000007007027227 */ /* 0x000fe200078e00ff */
[----:B------:R-:W-:-:S02]  /*16c0*/  ISETP.GT.U32.AND P3, PT, R4, R92, PT ;  /* 0x0000005c0400720c */ /* 0x000fc40003f64070 */
[----:B------:R-:W-:Y:S01]  /*16d0*/  ISETP.GT.U32.AND P5, PT, R4, R108, PT ;  /* 0x0000006c0400720c */ /* 0x000fe20003fa4070 */
[----:B------:R-:W-:Y:S01]  /*16e0*/  IMAD.MOV R11, RZ, RZ, -R2 ;  /* 0x000000ffff0b7224 */ /* 0x000fe200078e0a02 */
[----:B------:R-:W-:Y:S01]  /*16f0*/  IABS R114, R8 ;  /* 0x0000000800727213 */ /* 0x000fe20000000000 */
[--C-:B------:R-:W-:Y:S01]  /*1700*/  @!P1 IMAD.IADD R106, R106, 0x1, -R4.reuse ;  /* 0x000000016a6a9824 */ /* 0x100fe200078e0a04 */
[----:B------:R-:W-:Y:S01]  /*1710*/  ISETP.GE.AND P1, PT, R8, RZ, PT ;  /* 0x000000ff0800720c */ /* 0x000fe20003f26270 */
[----:B------:R-:W-:Y:S01]  /*1720*/  @!P6 IMAD.IADD R110, R110, 0x1, -R4 ;  /* 0x000000016e6ee824 */ /* 0x000fe200078e0a04 */
[----:B------:R-:W-:Y:S01]  /*1730*/  IADD3 R8, R0, 0x9c, RZ ;  /* 0x0000009c00087810 */ /* 0x000fe20007ffe0ff */
[----:B------:R-:W-:Y:S01]  /*1740*/  IMAD R112, R4, R11, R112 ;  /* 0x0000000b04707224 */ /* 0x000fe200078e0270 */
[----:B------:R-:W-:Y:S01]  /*1750*/  IABS R118, R10 ;  /* 0x0000000a00767213 */ /* 0x000fe20000000000 */
[----:B------:R-:W-:Y:S01]  /*1760*/  IMAD.HI.U32 R3, R7, R114, RZ ;  /* 0x0000007207037227 */ /* 0x000fe200078e00ff */
[----:B------:R-:W-:-:S02]  /*1770*/  IABS R116, R8 ;  /* 0x0000000800747213 */ /* 0x000fc40000000000 */
[----:B------:R-:W-:Y:S01]  /*1780*/  ISETP.GT.U32.AND P6, PT, R4, R110, PT ;  /* 0x0000006e0400720c */ /* 0x000fe20003fc4070 */
[----:B------:R-:W-:Y:S01]  /*1790*/  @!P5 IMAD.IADD R108, R108, 0x1, -R4 ;  /* 0x000000016c6cd824 */ /* 0x000fe200078e0a04 */
[----:B------:R-:W-:Y:S01]  /*17a0*/  ISETP.GT.U32.AND P5, PT, R4, R112, PT ;  /* 0x000000700400720c */ /* 0x000fe20003fa4070 */
[----:B------:R-:W-:Y:S02]  /*17b0*/  IMAD.MOV R3, RZ, RZ, -R3 ;  /* 0x000000ffff037224 */ /* 0x000fe400078e0a03 */
[----:B------:R-:W-:-:S04]  /*17c0*/  IMAD.HI.U32 R2, R7, R116, RZ ;  /* 0x0000007407027227 */ /* 0x000fc800078e00ff */
[----:B------:R-:W-:Y:S02]  /*17d0*/  IMAD R114, R4, R3, R114 ;  /* 0x0000000304727224 */ /* 0x000fe400078e0272 */
[----:B------:R-:W-:Y:S02]  /*17e0*/  IMAD.MOV R3, RZ, RZ, -R2 ;  /* 0x000000ffff037224 */ /* 0x000fe400078e0a02 */
[----:B------:R-:W-:Y:S01]  /*17f0*/  @!P6 IMAD.IADD R110, R110, 0x1, -R4 ;  /* 0x000000016e6ee824 */ /* 0x000fe200078e0a04 */
[C---:B------:R-:W-:Y:S01]  /*1800*/  ISETP.GT.U32.AND P6, PT, R4.reuse, R114, PT ;  /* 0x000000720400720c */ /* 0x040fe20003fc4070 */
[----:B------:R-:W-:Y:S02]  /*1810*/  IMAD R116, R4, R3, R116 ;  /* 0x0000000304747224 */ /* 0x000fe400078e0274 */
[--C-:B------:R-:W-:Y:S01]  /*1820*/  @!P3 IMAD.IADD R92, R92, 0x1, -R4.reuse ;  /* 0x000000015c5cb824 */ /* 0x100fe200078e0a04 */
[----:B------:R-:W-:Y:S01]  /*1830*/  ISETP.GE.AND P3, PT, R12, RZ, PT ;  /* 0x000000ff0c00720c */ /* 0x000fe20003f66270 */
[----:B------:R-:W-:Y:S01]  /*1840*/  @!P5 IMAD.IADD R112, R112, 0x1, -R4 ;  /* 0x000000017070d824 */ /* 0x000fe200078e0a04 */
[----:B------:R-:W-:Y:S01]  /*1850*/  ISETP.GT.U32.AND P5, PT, R4, R116, PT ;  /* 0x000000740400720c */ /* 0x000fe20003fa4070 */
[----:B------:R-:W-:Y:S01]  /*1860*/  @!P0 IMAD.MOV R92, RZ, RZ, -R92 ;  /* 0x000000ffff5c8224 */ /* 0x000fe200078e0a5c */
[----:B------:R-:W-:Y:S01]  /*1870*/  IADD3 R12, R0, 0x94, RZ ;  /* 0x00000094000c7810 */ /* 0x000fe20007ffe0ff */
[----:B------:R-:W-:Y:S01]  /*1880*/  IMAD.HI.U32 R2, R7, R118, RZ ;  /* 0x0000007607027227 */ /* 0x000fe200078e00ff */
[----:B------:R-:W-:-:S02]  /*1890*/  ISETP.GE.AND P0, PT, R13, RZ, PT ;  /* 0x000000ff0d00720c */ /* 0x000fc40003f06270 */
[----:B------:R-:W-:Y:S01]  /*18a0*/  IABS R120, R12 ;  /* 0x0000000c00787213 */ /* 0x000fe20000000000 */
[----:B------:R-:W-:Y:S01]  /*18b0*/  @!P6 IMAD.IADD R114, R114, 0x1, -R4 ;  /* 0x000000017272e824 */ /* 0x000fe200078e0a04 */
[----:B------:R-:W-:Y:S01]  /*18c0*/  IADD3 R13, R0, 0x90, RZ ;  /* 0x00000090000d7810 */ /* 0x000fe20007ffe0ff */
[----:B------:R-:W-:Y:S01]  /*18d0*/  @!P4 IMAD.MOV R106, RZ, RZ, -R106 ;  /* 0x000000ffff6ac224 */ /* 0x000fe200078e0a6a */
[----:B------:R-:W-:Y:S01]  /*18e0*/  ISETP.GT.U32.AND P4, PT, R4, R112, PT ;  /* 0x000000700400720c */ /* 0x000fe20003f84070 */
[----:B------:R-:W-:Y:S01]  /*18f0*/  IMAD.HI.U32 R3, R7, R120, RZ ;  /* 0x0000007807037227 */ /* 0x000fe200078e00ff */
[----:B------:R-:W-:Y:S02]  /*1900*/  IABS R122, R13 ;  /* 0x0000000d007a7213 */ /* 0x000fe40000000000 */
[----:B------:R-:W-:Y:S01]  /*1910*/  ISETP.GE.AND P6, PT, R8, RZ, PT ;  /* 0x000000ff0800720c */ /* 0x000fe20003fc6270 */
[----:B------:R-:W-:Y:S01]  /*1920*/  @!P5 IMAD.IADD R116, R116, 0x1, -R4 ;  /* 0x000000017474d824 */ /* 0x000fe200078e0a04 */
[----:B------:R-:W-:Y:S01]  /*1930*/  ISETP.GT.U32.AND P5, PT, R4, R114, PT ;  /* 0x000000720400720c */ /* 0x000fe20003fa4070 */
[----:B------:R-:W-:Y:S01]  /*1940*/  IMAD.MOV R11, RZ, RZ, -R2 ;  /* 0x000000ffff0b7224 */ /* 0x000fe200078e0a02 */
[----:B------:R-:W-:Y:S01]  /*1950*/  IADD3 R8, R0, 0x88, RZ ;  /* 0x0000008800087810 */ /* 0x000fe20007ffe0ff */
[----:B------:R-:W-:-:S02]  /*1960*/  IMAD.MOV R3, RZ, RZ, -R3 ;  /* 0x000000ffff037224 */ /* 0x000fc400078e0a03 */
[----:B------:R-:W-:-:S04]  /*1970*/  IMAD.HI.U32 R2, R7, R122, RZ ;  /* 0x0000007a07027227 */ /* 0x000fc800078e00ff */
[C---:B------:R-:W-:Y:S02]  /*1980*/  IMAD R120, R4.reuse, R3, R120 ;  /* 0x0000000304787224 */ /* 0x040fe400078e0278 */
[----:B------:R-:W-:Y:S02]  /*1990*/  IMAD.MOV R3, RZ, RZ, -R2 ;  /* 0x000000ffff037224 */ /* 0x000fe400078e0a02 */
[----:B------:R-:W-:Y:S01]  /*19a0*/  IMAD R118, R4, R11, R118 ;  /* 0x0000000b04767224 */ /* 0x000fe200078e0276 */
[----:B------:R-:W-:Y:S01]  /*19b0*/  IADD3 R11, R0, 0x80, RZ ;  /* 0x00000080000b7810 */ /* 0x000fe20007ffe0ff */
[----:B------:R-:W-:Y:S02]  /*19c0*/  IMAD R122, R4, R3, R122 ;  /* 0x00000003047a7224 */ /* 0x000fe400078e027a */
[--C-:B------:R-:W-:Y:S01]  /*19d0*/  @!P4 IMAD.IADD R112, R112, 0x1, -R4.reuse ;  /* 0x000000017070c824 */ /* 0x100fe200078e0a04 */
[----:B------:R-:W-:Y:S01]  /*19e0*/  ISETP.GT.U32.AND P4, PT, R4, R118, PT ;  /* 0x000000760400720c */ /* 0x000fe20003f84070 */
[----:B------:R-:W-:Y:S01]  /*19f0*/  @!P5 IMAD.IADD R114, R114, 0x1, -R4 ;  /* 0x000000017272d824 */ /* 0x000fe200078e0a04 */
[C---:B------:R-:W-:Y:S01]  /*1a00*/  ISETP.GT.U32.AND P5, PT, R4.reuse, R122, PT ;  /* 0x0000007a0400720c */ /* 0x040fe20003fa4070 */
[----:B------:R-:W-:Y:S01]  /*1a10*/  @!P0 IMAD.MOV R110, RZ, RZ, -R110 ;  /* 0x000000ffff6e8224 */ /* 0x000fe200078e0a6e */
[C---:B------:R-:W-:Y:S01]  /*1a20*/  ISETP.GT.U32.AND P0, PT, R4.reuse, R120, PT ;  /* 0x000000780400720c */ /* 0x040fe20003f04070 */
[----:B------:R-:W-:Y:S01]  /*1a30*/  @!P3 IMAD.MOV R108, RZ, RZ, -R108 ;  /* 0x000000ffff6cb224 */ /* 0x000fe200078e0a6c */
[----:B------:R-:W-:Y:S01]  /*1a40*/  ISETP.GT.U32.AND P3, PT, R4, R116, PT ;  /* 0x000000740400720c */ /* 0x000fe20003f64070 */
[----:B------:R-:W-:Y:S01]  /*1a50*/  IMAD.HI.U32 R2, R7, R124, RZ ;  /* 0x0000007c07027227 */ /* 0x000fe200078e00ff */
[----:B------:R-:W-:-:S03]  /*1a60*/  IABS R15, R11 ;  /* 0x0000000b000f7213 */ /* 0x000fc60000000000 */
[----:B------:R-:W-:Y:S02]  /*1a70*/  IMAD.MOV R3, RZ, RZ, -R2 ;  /* 0x000000ffff037224 */ /* 0x000fe400078e0a02 */
[--C-:B------:R-:W-:Y:S01]  /*1a80*/  @!P4 IMAD.IADD R118, R118, 0x1, -R4.reuse ;  /* 0x000000017676c824 */ /* 0x100fe200078e0a04 */
[----:B------:R-:W-:Y:S01]  /*1a90*/  ISETP.GE.AND P4, PT, R13, RZ, PT ;  /* 0x000000ff0d00720c */ /* 0x000fe20003f86270 */
[----:B------:R-:W-:Y:S01]  /*1aa0*/  @!P5 IMAD.IADD R122, R122, 0x1, -R4 ;  /* 0x000000017a7ad824 */ /* 0x000fe200078e0a04 */
[----:B------:R-:W-:Y:S01]  /*1ab0*/  IABS R13, R8 ;  /* 0x00000008000d7213 */ /* 0x000fe20000000000 */
[----:B------:R-:W-:Y:S01]  /*1ac0*/  @!P2 IMAD.MOV R112, RZ, RZ, -R112 ;  /* 0x000000ffff70a224 */ /* 0x000fe200078e0a70 */
[----:B------:R-:W-:Y:S01]  /*1ad0*/  ISETP.GE.AND P2, PT, R10, RZ, PT ;  /* 0x000000ff0a00720c */ /* 0x000fe20003f46270 */
[----:B------:R-:W-:Y:S01]  /*1ae0*/  @!P0 IMAD.IADD R120, R120, 0x1, -R4 ;  /* 0x0000000178788824 */ /* 0x000fe200078e0a04 */
[----:B------:R-:W-:Y:S01]  /*1af0*/  ISETP.GT.U32.AND P5, PT, R4, R122, PT ;  /* 0x0000007a0400720c */ /* 0x000fe20003fa4070 */
[----:B------:R-:W-:Y:S01]  /*1b00*/  IMAD.HI.U32 R2, R7, R13, RZ ;  /* 0x0000000d07027227 */ /* 0x000fe200078e00ff */
[----:B------:R-:W-:-:S02]  /*1b10*/  IADD3 R10, R0, 0x84, RZ ;  /* 0x00000084000a7810 */ /* 0x000fc40007ffe0ff */
[C---:B------:R-:W-:Y:S01]  /*1b20*/  ISETP.GT.U32.AND P0, PT, R4.reuse, R118, PT ;  /* 0x000000760400720c */ /* 0x040fe20003f04070 */
[C---:B------:R-:W-:Y:S01]  /*1b30*/  IMAD R124, R4.reuse, R3, R124 ;  /* 0x00000003047c7224 */ /* 0x040fe200078e027c */
[----:B------:R-:W-:Y:S01]  /*1b40*/  IABS R111, R10 ;  /* 0x0000000a006f7213 */ /* 0x000fe20000000000 */
[----:B------:R-:W-:Y:S02]  /*1b50*/  IMAD.MOV R3, RZ, RZ, -R2 ;  /* 0x000000ffff037224 */ /* 0x000fe400078e0a02 */
[----:B------:R-:W-:Y:S01]  /*1b60*/  @!P1 IMAD.MOV R114, RZ, RZ, -R114 ;  /* 0x000000ffff729224 */ /* 0x000fe200078e0a72 */
[C---:B------:R-:W-:Y:S01]  /*1b70*/  ISETP.GT.U32.AND P1, PT, R4.reuse, R120, PT ;  /* 0x000000780400720c */ /* 0x040fe20003f24070 */
[----:B------:R-:W-:Y:S02]  /*1b80*/  IMAD R13, R4, R3, R13 ;  /* 0x00000003040d7224 */ /* 0x000fe400078e020d */
[----:B------:R-:W-:Y:S01]  /*1b90*/  @!P3 IMAD.IADD R116, R116, 0x1, -R4 ;  /* 0x000000017474b824 */ /* 0x000fe200078e0a04 */
[----:B------:R-:W-:Y:S01]  /*1ba0*/  ISETP.GE.AND P3, PT, R12, RZ, PT ;  /* 0x000000ff0c00720c */ /* 0x000fe20003f66270 */
[----:B------:R-:W-:Y:S01]  /*1bb0*/  IMAD.HI.U32 R2, R7, R111, RZ ;  /* 0x0000006f07027227 */ /* 0x000fe200078e00ff */
[----:B------:R-:W-:-:S03]  /*1bc0*/  IADD3 R12, R0, 0x74, RZ ;  /* 0x00000074000c7810 */ /* 0x000fc60007ffe0ff */
[----:B------:R-:W-:Y:S01]  /*1bd0*/  @!P5 IMAD.IADD R122, R122, 0x1, -R4 ;  /* 0x000000017a7ad824 */ /* 0x000fe200078e0a04 */
[C---:B------:R-:W-:Y:S01]  /*1be0*/  ISETP.GT.U32.AND P5, PT, R4.reuse, R13, PT ;  /* 0x0000000d0400720c */ /* 0x040fe20003fa4070 */
[----:B------:R-:W-:Y:S01]  /*1bf0*/  IMAD.MOV R2, RZ, RZ, -R2 ;  /* 0x000000ffff027224 */ /* 0x000fe200078e0a02 */
[----:B------:R-:W-:Y:S01]  /*1c00*/  IABS R56, R12 ;  /* 0x0000000c00387213 */ /* 0x000fe20000000000 */
[----:B------:R-:W-:Y:S01]  /*1c10*/  @!P6 IMAD.MOV R116, RZ, RZ, -R116 ;  /* 0x000000ffff74e224 */ /* 0x000fe200078e0a74 */
[----:B------:R-:W-:Y:S01]  /*1c20*/  ISETP.GT.U32.AND P6, PT, R4, R124, PT ;  /* 0x0000007c0400720c */ /* 0x000fe20003fc4070 */
[----:B------:R-:W-:Y:S01]  /*1c30*/  @!P1 IMAD.IADD R120, R120, 0x1, -R4 ;  /* 0x0000000178789824 */ /* 0x000fe200078e0a04 */
[----:B------:R-:W-:Y:S01]  /*1c40*/  ISETP.GE.AND P1, PT, R8, RZ, PT ;  /* 0x000000ff0800720c */ /* 0x000fe20003f26270 */
[----:B------:R-:W-:Y:S01]  /*1c50*/  IMAD R111, R4, R2, R111 ;  /* 0x00000002046f7224 */ /* 0x000fe200078e026f */
[----:B------:R-:W-:Y:S01]  /*1c60*/  IADD3 R8, R0, 0x7c, RZ ;  /* 0x0000007c00087810 */ /* 0x000fe20007ffe0ff */
[----:B------:R-:W-:-:S02]  /*1c70*/  @!P3 IMAD.MOV R120, RZ, RZ, -R120 ;  /* 0x000000ffff78b224 */ /* 0x000fc400078e0a78 */
[--C-:B------:R-:W-:Y:S01]  /*1c80*/  @!P0 IMAD.IADD R118, R118, 0x1, -R4.reuse ;  /* 0x0000000176768824 */ /* 0x100fe200078e0a04 */
[----:B------:R-:W-:Y:S01]  /*1c90*/  ISETP.GT.U32.AND P3, PT, R4, R111, PT ;  /* 0x0000006f0400720c */ /* 0x000fe20003f64070 */
[----:B------:R-:W-:Y:S01]  /*1ca0*/  @!P5 IMAD.IADD R13, R13, 0x1, -R4 ;  /* 0x000000010d0dd824 */ /* 0x000fe200078e0a04 */
[----:B------:R-:W-:Y:S01]  /*1cb0*/  IABS R93, R8 ;  /* 0x00000008005d7213 */ /* 0x000fe20000000000 */
[----:B------:R-:W-:Y:S01]  /*1cc0*/  @!P2 IMAD.MOV R118, RZ, RZ, -R118 ;  /* 0x000000ffff76a224 */ /* 0x000fe200078e0a76 */
[----:B------:R-:W-:Y:S01]  /*1cd0*/  ISETP.GE.AND P0, PT, R14, RZ, PT ;  /* 0x000000ff0e00720c */ /* 0x000fe20003f06270 */
[----:B------:R-:W-:Y:S01]  /*1ce0*/  @!P6 IMAD.IADD R124, R124, 0x1, -R4 ;  /* 0x000000017c7ce824 */ /* 0x000fe200078e0a04 */
[----:B------:R-:W-:Y:S01]  /*1cf0*/  ISETP.GT.U32.AND P2, PT, R4, R13, PT ;  /* 0x0000000d0400720c */ /* 0x000fe20003f44070 */
[----:B------:R-:W-:Y:S01]  /*1d00*/  IMAD.HI.U32 R2, R7, R15, RZ ;  /* 0x0000000f07027227 */ /* 0x000fe200078e00ff */
[----:B------:R-:W-:Y:S02]  /*1d10*/  ISETP.GE.AND P6, PT, R10, RZ, PT ;  /* 0x000000ff0a00720c */ /* 0x000fe40003fc6270 */
[----:B------:R-:W-:Y:S01]  /*1d20*/  IADD3 R10, R0, 0x78, RZ ;  /* 0x00000078000a7810 */ /* 0x000fe20007ffe0ff */
[----:B------:R-:W-:Y:S01]  /*1d30*/  IMAD.MOV R2, RZ, RZ, -R2 ;  /* 0x000000ffff027224 */ /* 0x000fe200078e0a02 */
[C---:B------:R-:W-:Y:S01]  /*1d40*/  ISETP.GT.U32.AND P5, PT, R4.reuse, R124, PT ;  /* 0x0000007c0400720c */ /* 0x040fe20003fa4070 */
[----:B------:R-:W-:Y:S01]  /*1d50*/  @!P3 IMAD.IADD R111, R111, 0x1, -R4 ;  /* 0x000000016f6fb824 */ /* 0x000fe200078e0a04 */
[----:B------:R-:W-:Y:S01]  /*1d60*/  IABS R58, R10 ;  /* 0x0000000a003a7213 */ /* 0x000fe20000000000 */
[----:B------:R-:W-:Y:S01]  /*1d70*/  IMAD R15, R4, R2, R15 ;  /* 0x00000002040f7224 */ /* 0x000fe200078e020f */
[----:B------:R-:W-:Y:S01]  /*1d80*/  IADD3 R14, R0, 0x70, RZ ;  /* 0x00000070000e7810 */ /* 0x000fe20007ffe0ff */
[----:B------:R-:W-:Y:S01]  /*1d90*/  IMAD.HI.U32 R2, R7, R93, RZ ;  /* 0x0000005d07027227 */ /* 0x000fe200078e00ff */
[----:B------:R-:W-:-:S02]  /*1da0*/  ISETP.GT.U32.AND P3, PT, R4, R111, PT ;  /* 0x0000006f0400720c */ /* 0x000fc40003f64070 */
[----:B------:R-:W-:Y:S01]  /*1db0*/  IABS R94, R14 ;  /* 0x0000000e005e7213 */ /* 0x000fe20000000000 */
[----:B------:R-:W-:-:S04]  /*1dc0*/  IMAD.HI.U32 R3, R7, R58, RZ ;  /* 0x0000003a07037227 */ /* 0x000fc800078e00ff */
[----:B------:R-:W-:Y:S01]  /*1dd0*/  @!P2 IMAD.IADD R13, R13, 0x1, -R4 ;  /* 0x000000010d0da824 */ /* 0x000fe200078e0a04 */
[----:B------:R-:W-:Y:S01]  /*1de0*/  ISETP.GE.AND P2, PT, R8, RZ, PT ;  /* 0x000000ff0800720c */ /* 0x000fe20003f46270 */
[----:B------:R-:W-:Y:S02]  /*1df0*/  IMAD.MOV R8, RZ, RZ, -R2 ;  /* 0x000000ffff087224 */ /* 0x000fe400078e0a02 */
[----:B------:R-:W-:-:S04]  /*1e00*/  IMAD.HI.U32 R2, R7, R56, RZ ;  /* 0x0000003807027227 */ /* 0x000fc800078e00ff */
[----:B------:R-:W-:Y:S02]  /*1e10*/  IMAD.MOV R3, RZ, RZ, -R3 ;  /* 0x000000ffff037224 */ /* 0x000fe400078e0a03 */
[----:B------:R-:W-:Y:S01]  /*1e20*/  @!P4 IMAD.MOV R122, RZ, RZ, -R122 ;  /* 0x000000ffff7ac224 */ /* 0x000fe200078e0a7a */
[----:B------:R-:W-:Y:S01]  /*1e30*/  ISETP.GE.AND P4, PT, R11, RZ, PT ;  /* 0x000000ff0b00720c */ /* 0x000fe20003f86270 */
[----:B------:R-:W-:Y:S02]  /*1e40*/  IMAD.MOV R11, RZ, RZ, -R2 ;  /* 0x000000ffff0b7224 */ /* 0x000fe400078e0a02 */
[C---:B------:R-:W-:Y:S02]  /*1e50*/  IMAD R58, R4.reuse, R3, R58 ;  /* 0x00000003043a7224 */ /* 0x040fe400078e023a */
[C---:B------:R-:W-:Y:S02]  /*1e60*/  IMAD R56, R4.reuse, R11, R56 ;  /* 0x0000000b04387224 */ /* 0x040fe400078e0238 */
[--C-:B------:R-:W-:Y:S01]  /*1e70*/  @!P3 IMAD.IADD R111, R111, 0x1, -R4.reuse ;  /* 0x000000016f6fb824 */ /* 0x100fe200078e0a04 */
[----:B------:R-:W-:Y:S01]  /*1e80*/  ISETP.GT.U32.AND P3, PT, R4, R58, PT ;  /* 0x0000003a0400720c */ /* 0x000fe20003f64070 */
[----:B------:R-:W-:Y:S01]  /*1e90*/  @!P5 IMAD.IADD R124, R124, 0x1, -R4 ;  /* 0x000000017c7cd824 */ /* 0x000fe200078e0a04 */
[C---:B------:R-:W-:Y:S01]  /*1ea0*/  ISETP.GT.U32.AND P5, PT, R4.reuse, R15, PT ;  /* 0x0000000f0400720c */ /* 0x040fe20003fa4070 */
[----:B------:R-:W-:Y:S01]  /*1eb0*/  @!P6 IMAD.MOV R111, RZ, RZ, -R111 ;  /* 0x000000ffff6fe224 */ /* 0x000fe200078e0a6f */
[C---:B------:R-:W-:Y:S01]  /*1ec0*/  ISETP.GT.U32.AND P6, PT, R4.reuse, R56, PT ;  /* 0x000000380400720c */ /* 0x040fe20003fc4070 */
[----:B------:R-:W-:Y:S01]  /*1ed0*/  IMAD R93, R4, R8, R93 ;  /* 0x00000008045d7224 */ /* 0x000fe200078e025d */
[----:B------:R-:W-:Y:S01]  /*1ee0*/  IADD3 R8, R0, 0x6c, RZ ;  /* 0x0000006c00087810 */ /* 0x000fe20007ffe0ff */
[----:B------:R-:W-:-:S03]  /*1ef0*/  IMAD.HI.U32 R2, R7, R94, RZ ;  /* 0x0000005e07027227 */ /* 0x000fc600078e00ff */
[----:B------:R-:W-:Y:S01]  /*1f00*/  IABS R54, R8 ;  /* 0x0000000800367213 */ /* 0x000fe20000000000 */
[----:B------:R-:W-:Y:S02]  /*1f10*/  IMAD.MOV R3, RZ, RZ, -R2 ;  /* 0x000000ffff037224 */ /* 0x000fe400078e0a02 */
[--C-:B------:R-:W-:Y:S02]  /*1f20*/  @!P3 IMAD.IADD R58, R58, 0x1, -R4.reuse ;  /* 0x000000013a3ab824 */ /* 0x100fe400078e0a04 */
[--C-:B------:R-:W-:Y:S02]  /*1f30*/  @!P5 IMAD.IADD R15, R15, 0x1, -R4.reuse ;  /* 0x000000010f0fd824 */ /* 0x100fe400078e0a04 */
[----:B------:R-:W-:Y:S01]  /*1f40*/  @!P6 IMAD.IADD R56, R56, 0x1, -R4 ;  /* 0x000000013838e824 */ /* 0x000fe200078e0a04 */
[C---:B------:R-:W-:Y:S01]  /*1f50*/  ISETP.GT.U32.AND P6, PT, R4.reuse, R58, PT ;  /* 0x0000003a0400720c */ /* 0x040fe20003fc4070 */
[----:B------:R-:W-:Y:S01]  /*1f60*/  IMAD.HI.U32 R2, R7, R54, RZ ;  /* 0x0000003607027227 */ /* 0x000fe200078e00ff */
[----:B------:R-:W-:-:S03]  /*1f70*/  ISETP.GT.U32.AND P5, PT, R4, R15, PT ;  /* 0x0000000f0400720c */ /* 0x000fc60003fa4070 */
[----:B------:R-:W-:Y:S01]  /*1f80*/  @!P0 IMAD.MOV R124, RZ, RZ, -R124 ;  /* 0x000000ffff7c8224 */ /* 0x000fe200078e0a7c */
[C---:B------:R-:W-:Y:S01]  /*1f90*/  ISETP.GT.U32.AND P0, PT, R4.reuse, R93, PT ;  /* 0x0000005d0400720c */ /* 0x040fe20003f04070 */
[----:B------:R-:W-:Y:S02]  /*1fa0*/  IMAD R94, R4, R3, R94 ;  /* 0x00000003045e7224 */ /* 0x000fe400078e025e */
[----:B------:R-:W-:Y:S02]  /*1fb0*/  IMAD.MOV R3, RZ, RZ, -R2 ;  /* 0x000000ffff037224 */ /* 0x000fe400078e0a02 */
[----:B------:R-:W-:Y:S01]  /*1fc0*/  @!P1 IMAD.MOV R13, RZ, RZ, -R13 ;  /* 0x000000ffff0d9224 */ /* 0x000fe200078e0a0d */
[----:B------:R-:W-:Y:S01]  /*1fd0*/  ISETP.GE.AND P1, PT, R10, RZ, PT ;  /* 0x000000ff0a00720c */ /* 0x000fe20003f26270 */
[----:B------:R-:W-:Y:S01]  /*1fe0*/  IMAD R54, R4, R3, R54 ;  /* 0x0000000304367224 */ /* 0x000fe200078e0236 */
[----:B------:R-:W-:Y:S01]  /*1ff0*/  IADD3 R10, R0, 0x68, RZ ;  /* 0x00000068000a7810 */ /* 0x000fe20007ffe0ff */
[----:B------:R-:W-:-:S02]  /*2000*/  @!P6 IMAD.IADD R58, R58, 0x1, -R4 ;  /* 0x000000013a3ae824 */ /* 0x000fc400078e0a04 */
[--C-:B------:R-:W-:Y:S01]  /*2010*/  @!P5 IMAD.IADD R15, R15, 0x1, -R4.reuse ;  /* 0x000000010f0fd824 */ /* 0x100fe200078e0a04 */
[----:B------:R-:W-:Y:S01]  /*2020*/  ISETP.GT.U32.AND P6, PT, R4, R54, PT ;  /* 0x000000360400720c */ /* 0x000fe20003fc4070 */
[----:B------:R-:W-:Y:S01]  /*2030*/  @!P0 IMAD.IADD R93, R93, 0x1, -R4 ;  /* 0x000000015d5d8824 */ /* 0x000fe200078e0a04 */
[----:B------:R-:W-:Y:S01]  /*2040*/  ISETP.GE.AND P5, PT, R12, RZ, PT ;  /* 0x000000ff0c00720c */ /* 0x000fe20003fa6270 */
[----:B------:R-:W-:Y:S01]  /*2050*/  @!P4 IMAD.MOV R15, RZ, RZ, -R15 ;  /* 0x000000ffff0fc224 */ /* 0x000fe200078e0a0f */
[----:B------:R-:W-:Y:S02]  /*2060*/  IABS R12, R10 ;  /* 0x0000000a000c7213 */ /* 0x000fe40000000000 */
[C---:B------:R-:W-:Y:S01]  /*2070*/  ISETP.GT.U32.AND P3, PT, R4.reuse, R93, PT ;  /* 0x0000005d0400720c */ /* 0x040fe20003f64070 */
[----:B------:R-:W-:Y:S01]  /*2080*/  @!P1 IMAD.MOV R58, RZ, RZ, -R58 ;  /* 0x000000ffff3a9224 */ /* 0x000fe200078e0a3a */
[----:B------:R-:W-:Y:S01]  /*2090*/  ISETP.GT.U32.AND P4, PT, R4, R56, PT ;  /* 0x000000380400720c */ /* 0x000fe20003f84070 */
[----:B------:R-:W-:Y:S01]  /*20a0*/  IMAD.HI.U32 R2, R7, R12, RZ ;  /* 0x0000000c07027227 */ /* 0x000fe200078e00ff */
[----:B------:R-:W-:-:S03]  /*20b0*/  ISETP.GE.AND P0, PT, R14, RZ, PT ;  /* 0x000000ff0e00720c */ /* 0x000fc60003f06270 */
[----:B------:R-:W-:Y:S02]  /*20c0*/  @!P6 IMAD.IADD R54, R54, 0x1, -R4 ;  /* 0x000000013636e824 */ /* 0x000fe400078e0a04 */
[----:B------:R-:W-:Y:S02]  /*20d0*/  IMAD.MOV R3, RZ, RZ, -R2 ;  /* 0x000000ffff037224 */ /* 0x000fe400078e0a02 */
[----:B------:R-:W-:Y:S01]  /*20e0*/  IMAD.HI.U32 R2, R7, R52, RZ ;  /* 0x0000003407027227 */ /* 0x000fe200078e00ff */
[----:B------:R-:W-:-:S03]  /*20f0*/  ISETP.GT.U32.AND P6, PT, R4, R54, PT ;  /* 0x000000360400720c */ /* 0x000fc60003fc4070 */
[----:B------:R-:W-:Y:S02]  /*2100*/  IMAD R12, R4, R3, R12 ;  /* 0x00000003040c7224 */ /* 0x000fe400078e020c */
[----:B------:R-:W-:-:S03]  /*2110*/  IMAD.HI.U32 R3, R7, R50, RZ ;  /* 0x0000003207037227 */ /* 0x000fc600078e00ff */
[C---:B------:R-:W-:Y:S01]  /*2120*/  ISETP.GT.U32.AND P1, PT, R4.reuse, R12, PT ;  /* 0x0000000c0400720c */ /* 0x040fe20003f24070 */
[----:B------:R-:W-:Y:S01]  /*2130*/  @!P3 IMAD.IADD R93, R93, 0x1, -R4 ;  /* 0x000000015d5db824 */ /* 0x000fe200078e0a04 */
[----:B------:R-:W-:Y:S01]  /*2140*/  ISETP.GT.U32.AND P3, PT, R4, R94, PT ;  /* 0x0000005e0400720c */ /* 0x000fe20003f64070 */
[----:B------:R-:W-:Y:S02]  /*2150*/  IMAD.MOV R11, RZ, RZ, -R2 ;  /* 0x000000ffff0b7224 */ /* 0x000fe400078e0a02 */
[----:B------:R-:W-:Y:S02]  /*2160*/  IMAD.MOV R3, RZ, RZ, -R3 ;  /* 0x000000ffff037224 */ /* 0x000fe400078e0a03 */
[----:B------:R-:W-:Y:S01]  /*2170*/  @!P4 IMAD.IADD R56, R56, 0x1, -R4 ;  /* 0x000000013838c824 */ /* 0x000fe200078e0a04 */
[----:B------:R-:W-:Y:S01]  /*2180*/  ISETP.GE.AND P4, PT, R8, RZ, PT ;  /* 0x000000ff0800720c */ /* 0x000fe20003f86270 */
[----:B------:R-:W-:Y:S01]  /*2190*/  IMAD R52, R4, R11, R52 ;  /* 0x0000000b04347224 */ /* 0x000fe200078e0234 */
[----:B------:R-:W-:Y:S01]  /*21a0*/  IADD3 R8, R0, 0x5c, RZ ;  /* 0x0000005c00087810 */ /* 0x000fe20007ffe0ff */
[----:B------:R-:W-:Y:S01]  /*21b0*/  IMAD R50, R4, R3, R50 ;  /* 0x0000000304327224 */ /* 0x000fe200078e0232 */
[----:B------:R-:W-:Y:S01]  /*21c0*/  IADD3 R11, R0, 0x54, RZ ;  /* 0x00000054000b7810 */ /* 0x000fe20007ffe0ff */
[----:B------:R-:W-:Y:S01]  /*21d0*/  @!P5 IMAD.MOV R56, RZ, RZ, -R56 ;  /* 0x000000ffff38d224 */ /* 0x000fe200078e0a38 */
[----:B------:R-:W-:Y:S01]  /*21e0*/  ISETP.GT.U32.AND P5, PT, R4, R52, PT ;  /* 0x000000340400720c */ /* 0x000fe20003fa4070 */
[--C-:B------:R-:W-:Y:S01]  /*21f0*/  @!P6 IMAD.IADD R54, R54, 0x1, -R4.reuse ;  /* 0x000000013636e824 */ /* 0x100fe200078e0a04 */
[----:B------:R-:W-:Y:S01]  /*2200*/  ISETP.GT.U32.AND P6, PT, R4, R50, PT ;  /* 0x000000320400720c */ /* 0x000fe20003fc4070 */
[--C-:B------:R-:W-:Y:S01]  /*2210*/  @!P3 IMAD.IADD R94, R94, 0x1, -R4.reuse ;  /* 0x000000015e5eb824 */ /* 0x100fe200078e0a04 */
[----:B------:R-:W-:Y:S01]  /*2220*/  ISETP.GE.AND P3, PT, R10, RZ, PT ;  /* 0x000000ff0a00720c */ /* 0x000fe20003f66270 */
[----:B------:R-:W-:Y:S01]  /*2230*/  @!P2 IMAD.MOV R93, RZ, RZ, -R93 ;  /* 0x000000ffff5da224 */ /* 0x000fe200078e0a5d */
[----:B------:R-:W-:Y:S01]  /*2240*/  IABS R14, R8 ;  /* 0x00000008000e7213 */ /* 0x000fe20000000000 */
[----:B------:R-:W-:Y:S01]  /*2250*/  @!P1 IMAD.IADD R12, R12, 0x1, -R4 ;  /* 0x000000010c0c9824 */ /* 0x000fe200078e0a04 */
[----:B------:R-:W-:Y:S01]  /*2260*/  ISETP.GT.U32.AND P2, PT, R4, R94, PT ;  /* 0x0000005e0400720c */ /* 0x000fe20003f44070 */
[----:B------:R-:W-:Y:S01]  /*2270*/  @!P4 IMAD.MOV R54, RZ, RZ, -R54 ;  /* 0x000000ffff36c224 */ /* 0x000fe200078e0a36 */
[----:B------:R-:W-:Y:S01]  /*2280*/  IADD3 R10, R0, 0x58, RZ ;  /* 0x00000058000a7810 */ /* 0x000fe20007ffe0ff */
[----:B------:R-:W-:Y:S01]  /*2290*/  IMAD.HI.U32 R2, R7, R14, RZ ;  /* 0x0000000e07027227 */ /* 0x000fe200078e00ff */
[----:B------:R-:W-:-:S02]  /*22a0*/  IABS R48, R11 ;  /* 0x0000000b00307213 */ /* 0x000fc40000000000 */
[----:B------:R-:W-:Y:S01]  /*22b0*/  IABS R96, R10 ;  /* 0x0000000a00607213 */ /* 0x000fe20000000000 */
[--C-:B------:R-:W-:Y:S01]  /*22c0*/  @!P5 IMAD.IADD R52, R52, 0x1, -R4.reuse ;  /* 0x000000013434d824 */ /* 0x100fe200078e0a04 */
[----:B------:R-:W-:Y:S01]  /*22d0*/  ISETP.GT.U32.AND P5, PT, R4, R12, PT ;  /* 0x0000000c0400720c */ /* 0x000fe20003fa4070 */
[----:B------:R-:W-:Y:S01]  /*22e0*/  @!P6 IMAD.IADD R50, R50, 0x1, -R4 ;  /* 0x000000013232e824 */ /* 0x000fe200078e0a04 */
[----:B------:R-:W-:Y:S01]  /*22f0*/  ISETP.GE.AND P6, PT, R8, RZ, PT ;  /* 0x000000ff0800720c */ /* 0x000fe20003fc6270 */
[----:B------:R-:W-:Y:S01]  /*2300*/  IMAD.MOV R3, RZ, RZ, -R2 ;  /* 0x000000ffff037224 */ /* 0x000fe200078e0a02 */
[----:B------:R-:W-:Y:S01]  /*2310*/  IADD3 R8, R0, 0x50, RZ ;  /* 0x0000005000087810 */ /* 0x000fe20007ffe0ff */
[----:B------:R-:W-:Y:S01]  /*2320*/  IMAD.HI.U32 R2, R7, R96, RZ ;  /* 0x0000006007027227 */ /* 0x000fe200078e00ff */
[----:B------:R-:W-:Y:S02]  /*2330*/  ISETP.GT.U32.AND P4, PT, R4, R50, PT ;  /* 0x000000320400720c */ /* 0x000fe40003f84070 */
[----:B------:R-:W-:Y:S01]  /*2340*/  ISETP.GE.AND P1, PT, R17, RZ, PT ;  /* 0x000000ff1100720c */ /* 0x000fe20003f26270 */
[----:B------:R-:W-:Y:S01]  /*2350*/  @!P2 IMAD.IADD R94, R94, 0x1, -R4 ;  /* 0x000000015e5ea824 */ /* 0x000fe200078e0a04 */
[----:B------:R-:W-:Y:S01]  /*2360*/  ISETP.GE.AND P2, PT, R16, RZ, PT ;  /* 0x000000ff1000720c */ /* 0x000fe20003f46270 */
[----:B------:R-:W-:Y:S01]  /*2370*/  IMAD R14, R4, R3, R14 ;  /* 0x00000003040e7224 */ /* 0x000fe200078e020e */
[----:B------:R-:W-:Y:S01]  /*2380*/  IABS R16, R8 ;  /* 0x0000000800107213 */ /* 0x000fe20000000000 */
[----:B------:R-:W-:Y:S01]  /*2390*/  IMAD.MOV R3, RZ, RZ, -R2 ;  /* 0x000000ffff037224 */ /* 0x000fe200078e0a02 */
[----:B------:R-:W-:Y:S01]  /*23a0*/  IADD3 R17, R0, 0x48, RZ ;  /* 0x0000004800117810 */ /* 0x000fe20007ffe0ff */
[----:B------:R-:W-:Y:S01]  /*23b0*/  @!P0 IMAD.MOV R94, RZ, RZ, -R94 ;  /* 0x000000ffff5e8224 */ /* 0x000fe200078e0a5e */
[----:B------:R-:W-:Y:S01]  /*23c0*/  ISETP.GT.U32.AND P0, PT, R4, R52, PT ;  /* 0x000000340400720c */ /* 0x000fe20003f04070 */
[----:B------:R-:W-:Y:S01]  /*23d0*/  @!P5 IMAD.IADD R12, R12, 0x1, -R4 ;  /* 0x000000010c0cd824 */ /* 0x000fe200078e0a04 */
[C---:B------:R-:W-:Y:S01]  /*23e0*/  ISETP.GT.U32.AND P5, PT, R4.reuse, R14, PT ;  /* 0x0000000e0400720c */ /* 0x040fe20003fa4070 */
[----:B------:R-:W-:Y:S01]  /*23f0*/  IMAD R96, R4, R3, R96 ;  /* 0x0000000304607224 */ /* 0x000fe200078e0260 */
[----:B------:R-:W-:Y:S01]  /*2400*/  IABS R44, R17 ;  /* 0x00000011002c7213 */ /* 0x000fe20000000000 */
[----:B------:R-:W-:-:S02]  /*2410*/  @!P4 IMAD.IADD R50, R50, 0x1, -R4 ;  /* 0x000000013232c824 */ /* 0x000fc400078e0a04 */
[----:B------:R-:W-:Y:S01]  /*2420*/  IMAD.HI.U32 R2, R7, R48, RZ ;  /* 0x0000003007027227 */ /* 0x000fe200078e00ff */
[----:B------:R-:W-:-:S03]  /*2430*/  ISETP.GT.U32.AND P4, PT, R4, R96, PT ;  /* 0x000000600400720c */ /* 0x000fc60003f84070 */
[----:B------:R-:W-:Y:S02]  /*2440*/  IMAD.MOV R3, RZ, RZ, -R2 ;  /* 0x000000ffff037224 */ /* 0x000fe400078e0a02 */
[--C-:B------:R-:W-:Y:S01]  /*2450*/  @!P0 IMAD.IADD R52, R52, 0x1, -R4.reuse ;  /* 0x0000000134348824 */ /* 0x100fe200078e0a04 */
[----:B------:R-:W-:Y:S01]  /*2460*/  ISETP.GE.AND P0, PT, R10, RZ, PT ;  /* 0x000000ff0a00720c */ /* 0x000fe20003f06270 */
[--C-:B------:R-:W-:Y:S01]  /*2470*/  @!P5 IMAD.IADD R14, R14, 0x1, -R4.reuse ;  /* 0x000000010e0ed824 */ /* 0x100fe200078e0a04 */
[----:B------:R-:W-:Y:S01]  /*2480*/  IADD3 R10, R0, 0x4c, RZ ;  /* 0x0000004c000a7810 */ /* 0x000fe20007ffe0ff */
[----:B------:R-:W-:Y:S01]  /*2490*/  IMAD.HI.U32 R2, R7, R16, RZ ;  /* 0x0000001007027227 */ /* 0x000fe200078e00ff */
[----:B------:R-:W-:Y:S02]  /*24a0*/  ISETP.GE.AND P5, PT, R11, RZ, PT ;  /* 0x000000ff0b00720c */ /* 0x000fe40003fa6270 */
[----:B------:R-:W-:Y:S01]  /*24b0*/  IABS R46, R10 ;  /* 0x0000000a002e7213 */ /* 0x000fe20000000000 */
[----:B------:R-:W-:Y:S01]  /*24c0*/  @!P4 IMAD.IADD R96, R96, 0x1, -R4 ;  /* 0x000000016060c824 */ /* 0x000fe200078e0a04 */
[----:B------:R-:W-:Y:S01]  /*24d0*/  ISETP.GT.U32.AND P4, PT, R4, R14, PT ;  /* 0x0000000e0400720c */ /* 0x000fe20003f84070 */
[----:B------:R-:W-:-:S02]  /*24e0*/  @!P3 IMAD.MOV R12, RZ, RZ, -R12 ;  /* 0x000000ffff0cb224 */ /* 0x000fc400078e0a0c */
[C---:B------:R-:W-:Y:S01]  /*24f0*/  IMAD R48, R4.reuse, R3, R48 ;  /* 0x0000000304307224 */ /* 0x040fe200078e0230 */
[----:B------:R-:W-:Y:S01]  /*2500*/  ISETP.GT.U32.AND P3, PT, R4, R96, PT ;  /* 0x000000600400720c */ /* 0x000fe20003f64070 */
[----:B------:R-:W-:-:S04]  /*2510*/  IMAD.HI.U32 R3, R7, R46, RZ ;  /* 0x0000002e07037227 */ /* 0x000fc800078e00ff */
[----:B------:R-:W-:Y:S02]  /*2520*/  IMAD.MOV R11, RZ, RZ, -R2 ;  /* 0x000000ffff0b7224 */ /* 0x000fe400078e0a02 */
[----:B------:R-:W-:Y:S02]  /*2530*/  IMAD.MOV R3, RZ, RZ, -R3 ;  /* 0x000000ffff037224 */ /* 0x000fe400078e0a03 */
[C---:B------:R-:W-:Y:S02]  /*2540*/  IMAD R16, R4.reuse, R11, R16 ;  /* 0x0000000b04107224 */ /* 0x040fe400078e0210 */
[----:B------:R-:W-:Y:S02]  /*2550*/  IMAD R46, R4, R3, R46 ;  /* 0x00000003042e7224 */ /* 0x000fe400078e022e */
[--C-:B------:R-:W-:Y:S01]  /*2560*/  @!P4 IMAD.IADD R14, R14, 0x1, -R4.reuse ;  /* 0x000000010e0ec824 */ /* 0x100fe200078e0a04 */
[----:B------:R-:W-:Y:S01]  /*2570*/  ISETP.GT.U32.AND P4, PT, R4, R16, PT ;  /* 0x000000100400720c */ /* 0x000fe20003f84070 */
[----:B------:R-:W-:Y:S01]  /*2580*/  @!P3 IMAD.IADD R96, R96, 0x1, -R4 ;  /* 0x000000016060b824 */ /* 0x000fe200078e0a04 */
[----:B------:R-:W-:Y:S01]  /*2590*/  ISETP.GT.U32.AND P3, PT, R4, R46, PT ;  /* 0x0000002e0400720c */ /* 0x000fe20003f64070 */
[----:B------:R-:W-:Y:S01]  /*25a0*/  @!P1 IMAD.MOV R50, RZ, RZ, -R50 ;  /* 0x000000ffff329224 */ /* 0x000fe200078e0a32 */
[----:B------:R-:W-:Y:S01]  /*25b0*/  ISETP.GE.AND P1, PT, R8, RZ, PT ;  /* 0x000000ff0800720c */ /* 0x000fe20003f26270 */
[----:B------:R-:W-:Y:S01]  /*25c0*/  IMAD.HI.U32 R2, R7, R44, RZ ;  /* 0x0000002c07027227 */ /* 0x000fe200078e00ff */
[----:B------:R-:W-:-:S03]  /*25d0*/  IADD3 R8, R0, 0x44, RZ ;  /* 0x0000004400087810 */ /* 0x000fc60007ffe0ff */
[----:B------:R-:W-:Y:S01]  /*25e0*/  IMAD.MOV R3, RZ, RZ, -R2 ;  /* 0x000000ffff037224 */ /* 0x000fe200078e0a02 */
[----:B------:R-:W-:Y:S01]  /*25f0*/  IABS R18, R8 ;  /* 0x0000000800127213 */ /* 0x000fe20000000000 */
[----:B------:R-:W-:Y:S01]  /*2600*/  @!P2 IMAD.MOV R52, RZ, RZ, -R52 ;  /* 0x000000ffff34a224 */ /* 0x000fe200078e0a34 */
[----:B------:R-:W-:Y:S01]  /*2610*/  ISETP.GT.U32.AND P2, PT, R4, R48, PT ;  /* 0x000000300400720c */ /* 0x000fe20003f44070 */
[--C-:B------:R-:W-:Y:S02]  /*2620*/  @!P4 IMAD.IADD R16, R16, 0x1, -R4.reuse ;  /* 0x000000011010c824 */ /* 0x100fe400078e0a04 */
[----:B------:R-:W-:Y:S02]  /*2630*/  @!P3 IMAD.IADD R46, R46, 0x1, -R4 ;  /* 0x000000012e2eb824 */ /* 0x000fe400078e0a04 */
[----:B------:R-:W-:Y:S01]  /*2640*/  IMAD.HI.U32 R2, R7, R18, RZ ;  /* 0x0000001207027227 */ /* 0x000fe200078e00ff */
[----:B------:R-:W-:-:S03]  /*2650*/  ISETP.GT.U32.AND P3, PT, R4, R16, PT ;  /* 0x000000100400720c */ /* 0x000fc60003f64070 */
[C---:B------:R-:W-:Y:S02]  /*2660*/  IMAD R44, R4.reuse, R3, R44 ;  /* 0x00000003042c7224 */ /* 0x040fe400078e022c */
[----:B------:R-:W-:Y:S02]  /*2670*/  IMAD.MOV R3, RZ, RZ, -R2 ;  /* 0x000000ffff037224 */ /* 0x000fe400078e0a02 */
[----:B------:R-:W-:Y:S01]  /*2680*/  @!P6 IMAD.MOV R14, RZ, RZ, -R14 ;  /* 0x000000ffff0ee224 */ /* 0x000fe200078e0a0e */
[C---:B------:R-:W-:Y:S01]  /*2690*/  ISETP.GT.U32.AND P6, PT, R4.reuse, R46, PT ;  /* 0x0000002e0400720c */ /* 0x040fe20003fc4070 */
[----:B------:R-:W-:Y:S02]  /*26a0*/  IMAD R18, R4, R3, R18 ;  /* 0x0000000304127224 */ /* 0x000fe400078e0212 */
[--C-:B------:R-:W-:Y:S01]  /*26b0*/  @!P2 IMAD.IADD R48, R48, 0x1, -R4.reuse ;  /* 0x000000013030a824 */ /* 0x100fe200078e0a04 */
[----:B------:R-:W-:Y:S01]  /*26c0*/  ISETP.GE.AND P2, PT, R10, RZ, PT ;  /* 0x000000ff0a00720c */ /* 0x000fe20003f46270 */
[----:B------:R-:W-:Y:S01]  /*26d0*/  @!P3 IMAD.IADD R16, R16, 0x1, -R4 ;  /* 0x000000011010b824 */ /* 0x000fe200078e0a04 */
[----:B------:R-:W-:Y:S01]  /*26e0*/  ISETP.GT.U32.AND P3, PT, R4, R18, PT ;  /* 0x000000120400720c */ /* 0x000fe20003f64070 */
[----:B------:R-:W-:Y:S01]  /*26f0*/  IMAD.HI.U32 R3, R7, R42, RZ ;  /* 0x0000002a07037227 */ /* 0x000fe200078e00ff */
[----:B------:R-:W-:-:S02]  /*2700*/  IADD3 R10, R0, 0x40, RZ ;  /* 0x00000040000a7810 */ /* 0x000fc40007ffe0ff */
[C---:B------:R-:W-:Y:S01]  /*2710*/  ISETP.GT.U32.AND P4, PT, R4.reuse, R48, PT ;  /* 0x000000300400720c */ /* 0x040fe20003f84070 */
[----:B------:R-:W-:Y:S01]  /*2720*/  @!P0 IMAD.MOV R96, RZ, RZ, -R96 ;  /* 0x000000ffff608224 */ /* 0x000fe200078e0a60 */
[----:B------:R-:W-:Y:S01]  /*2730*/  ISETP.GT.U32.AND P0, PT, R4, R44, PT ;  /* 0x0000002c0400720c */ /* 0x000fe20003f04070 */
[----:B------:R-:W-:Y:S01]  /*2740*/  IMAD.MOV R3, RZ, RZ, -R3 ;  /* 0x000000ffff037224 */ /* 0x000fe200078e0a03 */
[----:B------:R-:W-:Y:S01]  /*2750*/  IABS R98, R10 ;  /* 0x0000000a00627213 */ /* 0x000fe20000000000 */
[----:B------:R-:W-:Y:S01]  /*2760*/  @!P6 IMAD.IADD R46, R46, 0x1, -R4 ;  /* 0x000000012e2ee824 */ /* 0x000fe200078e0a04 */
[----:B------:R-:W-:Y:S01]  /*2770*/  ISETP.GE.AND P6, PT, R8, RZ, PT ;  /* 0x000000ff0800720c */ /* 0x000fe20003fc6270 */
[----:B------:R-:W-:Y:S01]  /*2780*/  IMAD R42, R4, R3, R42 ;  /* 0x00000003042a7224 */ /* 0x000fe200078e022a */
[----:B------:R-:W-:Y:S01]  /*2790*/  IADD3 R8, R0, 0x38, RZ ;  /* 0x0000003800087810 */ /* 0x000fe20007ffe0ff */
[----:B------:R-:W-:Y:S02]  /*27a0*/  @!P3 IMAD.IADD R18, R18, 0x1, -R4 ;  /* 0x000000011212b824 */ /* 0x000fe400078e0a04 */
[----:B------:R-:W-:Y:S01]  /*27b0*/  @!P1 IMAD.MOV R16, RZ, RZ, -R16 ;  /* 0x000000ffff109224 */ /* 0x000fe200078e0a10 */
[----:B------:R-:W-:Y:S01]  /*27c0*/  IABS R20, R8 ;  /* 0x0000000800147213 */ /* 0x000fe20000000000 */
[----:B------:R-:W-:Y:S01]  /*27d0*/  @!P2 IMAD.MOV R46, RZ, RZ, -R46 ;  /* 0x000000ffff2ea224 */ /* 0x000fe200078e0a2e */
[C---:B------:R-:W-:Y:S01]  /*27e0*/  ISETP.GT.U32.AND P1, PT, R4.reuse, R18, PT ;  /* 0x000000120400720c */ /* 0x040fe20003f24070 */
[----:B------:R-:W-:Y:S01]  /*27f0*/  IMAD.HI.U32 R2, R7, R98, RZ ;  /* 0x0000006207027227 */ /* 0x000fe200078e00ff */
[----:B------:R-:W-:-:S03]  /*2800*/  ISETP.GT.U32.AND P2, PT, R4, R42, PT ;  /* 0x0000002a0400720c */ /* 0x000fc60003f44070 */
[----:B------:R-:W-:Y:S01]  /*2810*/  @!P0 IMAD.IADD R44, R44, 0x1, -R4 ;  /* 0x000000012c2c8824 */ /* 0x000fe200078e0a04 */
[----:B------:R-:W-:Y:S01]  /*2820*/  ISETP.GE.AND P0, PT, R10, RZ, PT ;  /* 0x000000ff0a00720c */ /* 0x000fe20003f06270 */
[----:B------:R-:W-:Y:S01]  /*2830*/  IMAD.MOV R11, RZ, RZ, -R2 ;  /* 0x000000ffff0b7224 */ /* 0x000fe200078e0a02 */
[----:B------:R-:W-:Y:S01]  /*2840*/  IADD3 R10, R0, 0x34, RZ ;  /* 0x00000034000a7810 */ /* 0x000fe20007ffe0ff */
[----:B------:R-:W-:Y:S01]  /*2850*/  IMAD.HI.U32 R2, R7, R20, RZ ;  /* 0x0000001407027227 */ /* 0x000fe200078e00ff */
[C---:B------:R-:W-:Y:S02]  /*2860*/  ISETP.GT.U32.AND P3, PT, R4.reuse, R44, PT ;  /* 0x0000002c0400720c */ /* 0x040fe40003f64070 */
[----:B------:R-:W-:Y:S01]  /*2870*/  IABS R26, R10 ;  /* 0x0000000a001a7213 */ /* 0x000fe20000000000 */
[----:B------:R-:W-:Y:S01]  /*2880*/  IMAD R98, R4, R11, R98 ;  /* 0x0000000b04627224 */ /* 0x000fe200078e0262 */
[----:B------:R-:W-:Y:S01]  /*2890*/  IADD3 R11, R0, 0x30, RZ ;  /* 0x00000030000b7810 */ /* 0x000fe20007ffe0ff */
[----:B------:R-:W-:-:S02]  /*28a0*/  IMAD.MOV R3, RZ, RZ, -R2 ;  /* 0x000000ffff037224 */ /* 0x000fc400078e0a02 */
[--C-:B------:R-:W-:Y:S01]  /*28b0*/  @!P1 IMAD.IADD R18, R18, 0x1, -R4.reuse ;  /* 0x0000000112129824 */ /* 0x100fe200078e0a04 */
[----:B------:R-:W-:Y:S01]  /*28c0*/  IABS R22, R11 ;  /* 0x0000000b00167213 */ /* 0x000fe20000000000 */
[----:B------:R-:W-:Y:S01]  /*28d0*/  @!P2 IMAD.IADD R42, R42, 0x1, -R4 ;  /* 0x000000012a2aa824 */ /* 0x000fe200078e0a04 */
[----:B------:R-:W-:Y:S01]  /*28e0*/  ISETP.GE.AND P2, PT, R10, RZ, PT ;  /* 0x000000ff0a00720c */ /* 0x000fe20003f46270 */
[----:B------:R-:W-:Y:S01]  /*28f0*/  IMAD.HI.U32 R2, R7, R26, RZ ;  /* 0x0000001a07027227 */ /* 0x000fe200078e00ff */
[----:B------:R-:W-:-:S03]  /*2900*/  IADD3 R10, R0, 0x2c, RZ ;  /* 0x0000002c000a7810 */ /* 0x000fc60007ffe0ff */
[C---:B------:R-:W-:Y:S01]  /*2910*/  IMAD R20, R4.reuse, R3, R20 ;  /* 0x0000000304147224 */ /* 0x040fe200078e0214 */
[----:B------:R-:W-:Y:S01]  /*2920*/  IABS R32, R10 ;  /* 0x0000000a00207213 */ /* 0x000fe20000000000 */
[----:B------:R-:W-:Y:S01]  /*2930*/  @!P6 IMAD.MOV R18, RZ, RZ, -R18 ;  /* 0x000000ffff12e224 */ /* 0x000fe200078e0a12 */
[C---:B------:R-:W-:Y:S01]  /*2940*/  ISETP.GT.U32.AND P6, PT, R4.reuse, R42, PT ;  /* 0x0000002a0400720c */ /* 0x040fe20003fc4070 */
[----:B------:R-:W-:Y:S01]  /*2950*/  IMAD.MOV R3, RZ, RZ, -R2 ;  /* 0x000000ffff037224 */ /* 0x000fe200078e0a02 */
[----:B------:R-:W-:Y:S01]  /*2960*/  ISETP.GT.U32.AND P1, PT, R4, R20, PT ;  /* 0x000000140400720c */ /* 0x000fe20003f24070 */
[----:B------:R-:W-:-:S04]  /*2970*/  IMAD.HI.U32 R2, R7, R22, RZ ;  /* 0x0000001607027227 */ /* 0x000fc800078e00ff */
[----:B------:R-:W-:Y:S02]  /*2980*/  IMAD R26, R4, R3, R26 ;  /* 0x00000003041a7224 */ /* 0x000fe400078e021a */
[----:B------:R-:W-:Y:S02]  /*2990*/  IMAD.MOV R3, RZ, RZ, -R2 ;  /* 0x000000ffff037224 */ /* 0x000fe400078e0a02 */
[----:B------:R-:W-:Y:S01]  /*29a0*/  @!P4 IMAD.IADD R48, R48, 0x1, -R4 ;  /* 0x000000013030c824 */ /* 0x000fe200078e0a04 */
[----:B------:R-:W-:Y:S01]  /*29b0*/  ISETP.GE.AND P4, PT, R17, RZ, PT ;  /* 0x000000ff1100720c */ /* 0x000fe20003f86270 */
[C---:B------:R-:W-:Y:S02]  /*29c0*/  IMAD R22, R4.reuse, R3, R22 ;  /* 0x0000000304167224 */ /* 0x040fe400078e0216 */
[----:B------:R-:W-:Y:S01]  /*29d0*/  @!P5 IMAD.MOV R48, RZ, RZ, -R48 ;  /* 0x000000ffff30d224 */ /* 0x000fe200078e0a30 */
[----:B------:R-:W-:Y:S01]  /*29e0*/  ISETP.GT.U32.AND P5, PT, R4, R98, PT ;  /* 0x000000620400720c */ /* 0x000fe20003fa4070 */
[--C-:B------:R-:W-:Y:S01]  /*29f0*/  @!P6 IMAD.IADD R42, R42, 0x1, -R4.reuse ;  /* 0x000000012a2ae824 */ /* 0x100fe200078e0a04 */
[----:B------:R-:W-:Y:S01]  /*2a00*/  ISETP.GT.U32.AND P6, PT, R4, R22, PT ;  /* 0x000000160400720c */ /* 0x000fe20003fc4070 */
[--C-:B------:R-:W-:Y:S01]  /*2a10*/  @!P3 IMAD.IADD R44, R44, 0x1, -R4.reuse ;  /* 0x000000012c2cb824 */ /* 0x100fe200078e0a04 */
[----:B------:R-:W-:Y:S01]  /*2a20*/  ISETP.GE.AND P3, PT, R19, RZ, PT ;  /* 0x000000ff1300720c */ /* 0x000fe20003f66270 */
[----:B------:R-:W-:Y:S01]  /*2a30*/  @!P1 IMAD.IADD R20, R20, 0x1, -R4 ;  /* 0x0000000114149824 */ /* 0x000fe200078e0a04 */
[----:B------:R-:W-:Y:S01]  /*2a40*/  IADD3 R19, R0, 0x28, RZ ;  /* 0x0000002800137810 */ /* 0x000fe20007ffe0ff */
[----:B------:R-:W-:-:S03]  /*2a50*/  IMAD.HI.U32 R2, R7, R32, RZ ;  /* 0x0000002007027227 */ /* 0x000fc600078e00ff */
[----:B------:R-:W-:Y:S01]  /*2a60*/  ISETP.GT.U32.AND P1, PT, R4, R20, PT ;  /* 0x000000140400720c */ /* 0x000fe20003f24070 */
[----:B------:R-:W-:Y:S01]  /*2a70*/  @!P4 IMAD.MOV R44, RZ, RZ, -R44 ;  /* 0x000000ffff2cc224 */ /* 0x000fe200078e0a2c */
[----:B------:R-:W-:Y:S01]  /*2a80*/  IABS R100, R19 ;  /* 0x0000001300647213 */ /* 0x000fe20000000000 */
[--C-:B------:R-:W-:Y:S01]  /*2a90*/  @!P5 IMAD.IADD R98, R98, 0x1, -R4.reuse ;  /* 0x000000016262d824 */ /* 0x100fe200078e0a04 */
[----:B------:R-:W-:Y:S01]  /*2aa0*/  ISETP.GE.AND P5, PT, R8, RZ, PT ;  /* 0x000000ff0800720c */ /* 0x000fe20003fa6270 */
[----:B------:R-:W-:Y:S01]  /*2ab0*/  @!P6 IMAD.IADD R22, R22, 0x1, -R4 ;  /* 0x000000011616e824 */ /* 0x000fe200078e0a04 */
[----:B------:R-:W-:Y:S01]  /*2ac0*/  IABS R8, c[0x0][0x178] ;  /* 0x00005e0000087a13 */ /* 0x000fe20000000000 */
[----:B------:R-:W-:Y:S01]  /*2ad0*/  IMAD.MOV R17, RZ, RZ, -R2 ;  /* 0x000000ffff117224 */ /* 0x000fe200078e0a02 */
[C---:B------:R-:W-:Y:S01]  /*2ae0*/  ISETP.GT.U32.AND P4, PT, R4.reuse, R98, PT ;  /* 0x000000620400720c */ /* 0x040fe20003f84070 */
[----:B------:R-:W-:Y:S01]  /*2af0*/  IMAD.HI.U32 R3, R7, R100, RZ ;  /* 0x0000006407037227 */ /* 0x000fe200078e00ff */
[----:B------:R-:W-:-:S02]  /*2b00*/  ISETP.GT.U32.AND P6, PT, R4, R22, PT ;  /* 0x000000160400720c */ /* 0x000fc40003fc4070 */
[----:B------:R-:W-:Y:S01]  /*2b10*/  IADD3 R2, R0, 0x24, RZ ;  /* 0x0000002400027810 */ /* 0x000fe20007ffe0ff */
[----:B------:R-:W-:Y:S02]  /*2b20*/  IMAD R32, R4, R17, R32 ;  /* 0x0000001104207224 */ /* 0x000fe400078e0220 */
[----:B------:R-:W-:Y:S01]  /*2b30*/  @!P1 IMAD.IADD R20, R20, 0x1, -R4 ;  /* 0x0000000114149824 */ /* 0x000fe200078e0a04 */
[----:B------:R-:W-:Y:S01]  /*2b40*/  ISETP.GE.AND P1, PT, R11, RZ, PT ;  /* 0x000000ff0b00720c */ /* 0x000fe20003f26270 */
[----:B------:R-:W-:Y:S01]  /*2b50*/  IMAD.MOV R3, RZ, RZ, -R3 ;  /* 0x000000ffff037224 */ /* 0x000fe200078e0a03 */
[----:B------:R-:W0:Y:S01]  /*2b60*/  I2F.RP R11, R8 ;  /* 0x00000008000b7306 */ /* 0x000e220000209400 */
[----:B------:R-:W-:Y:S01]  /*2b70*/  IABS R34, R2 ;  /* 0x0000000200227213 */ /* 0x000fe20000000000 */
[----:B------:R-:W-:Y:S01]  /*2b80*/  @!P5 IMAD.MOV R20, RZ, RZ, -R20 ;  /* 0x000000ffff14d224 */ /* 0x000fe200078e0a14 */
[----:B------:R-:W-:Y:S01]  /*2b90*/  ISETP.GE.AND P5, PT, R2, RZ, PT ;  /* 0x000000ff0200720c */ /* 0x000fe20003fa6270 */
[--C-:B------:R-:W-:Y:S01]  /*2ba0*/  @!P4 IMAD.IADD R98, R98, 0x1, -R4.reuse ;  /* 0x000000016262c824 */ /* 0x100fe200078e0a04 */
[----:B------:R-:W-:Y:S01]  /*2bb0*/  ISETP.GT.U32.AND P4, PT, R4, R26, PT ;  /* 0x0000001a0400720c */ /* 0x000fe20003f84070 */
[----:B------:R-:W-:Y:S01]  /*2bc0*/  @!P6 IMAD.IADD R22, R22, 0x1, -R4 ;  /* 0x000000011616e824 */ /* 0x000fe200078e0a04 */
[----:B------:R-:W-:Y:S01]  /*2bd0*/  ISETP.GT.U32.AND P6, PT, R4, R32, PT ;  /* 0x000000200400720c */ /* 0x000fe20003fc4070 */
[----:B------:R-:W-:-:S02]  /*2be0*/  @!P0 IMAD.MOV R98, RZ, RZ, -R98 ;  /* 0x000000ffff628224 */ /* 0x000fc400078e0a62 */
[----:B------:R-:W-:Y:S01]  /*2bf0*/  IMAD R100, R4, R3, R100 ;  /* 0x0000000304647224 */ /* 0x000fe200078e0264 */
[----:B------:R-:W-:Y:S01]  /*2c00*/  IADD3 R3, R0, 0x20, RZ ;  /* 0x0000002000037810 */ /* 0x000fe20007ffe0ff */
[----:B------:R-:W-:-:S03]  /*2c10*/  IMAD.HI.U32 R2, R7, R34, RZ ;  /* 0x0000002207027227 */ /* 0x000fc600078e00ff */
[----:B------:R-:W-:Y:S01]  /*2c20*/  IABS R40, R3 ;  /* 0x0000000300287213 */ /* 0x000fe20000000000 */
[----:B0-----:R-:W0:Y:S01]  /*2c30*/  MUFU.RCP R11, R11 ;  /* 0x0000000b000b7308 */ /* 0x001e220000001000 */
[----:B------:R-:W-:Y:S01]  /*2c40*/  @!P1 IMAD.MOV R22, RZ, RZ, -R22 ;  /* 0x000000ffff169224 */ /* 0x000fe200078e0a16 */
[----:B------:R-:W-:Y:S01]  /*2c50*/  ISETP.GT.U32.AND P1, PT, R4, R100, PT ;  /* 0x000000640400720c */ /* 0x000fe20003f24070 */
[--C-:B------:R-:W-:Y:S01]  /*2c60*/  @!P4 IMAD.IADD R26, R26, 0x1, -R4.reuse ;  /* 0x000000011a1ac824 */ /* 0x100fe200078e0a04 */
[----:B------:R-:W-:Y:S01]  /*2c70*/  ISETP.GE.AND P4, PT, R10, RZ, PT ;  /* 0x000000ff0a00720c */ /* 0x000fe20003f86270 */
[----:B------:R-:W-:Y:S01]  /*2c80*/  @!P6 IMAD.IADD R32, R32, 0x1, -R4 ;  /* 0x000000012020e824 */ /* 0x000fe200078e0a04 */
[----:B------:R-:W-:Y:S01]  /*2c90*/  IADD3 R10, R0, 0x1c, RZ ;  /* 0x0000001c000a7810 */ /* 0x000fe20007ffe0ff */
[----:B------:R-:W-:Y:S01]  /*2ca0*/  IMAD.MOV R17, RZ, RZ, -R2 ;  /* 0x000000ffff117224 */ /* 0x000fe200078e0a02 */
[C---:B------:R-:W-:Y:S01]  /*2cb0*/  ISETP.GT.U32.AND P0, PT, R4.reuse, R26, PT ;  /* 0x0000001a0400720c */ /* 0x040fe20003f04070 */
[----:B------:R-:W-:Y:S01]  /*2cc0*/  @!P3 IMAD.MOV R42, RZ, RZ, -R42 ;  /* 0x000000ffff2ab224 */ /* 0x000fe200078e0a2a */
[C---:B------:R-:W-:Y:S01]  /*2cd0*/  ISETP.GT.U32.AND P6, PT, R4.reuse, R32, PT ;  /* 0x000000200400720c */ /* 0x040fe20003fc4070 */
[----:B------:R-:W-:Y:S01]  /*2ce0*/  IMAD R34, R4, R17, R34 ;  /* 0x0000001104227224 */ /* 0x000fe200078e0222 */
[----:B------:R-:W-:-:S02]  /*2cf0*/  IABS R24, R10 ;  /* 0x0000000a00187213 */ /* 0x000fc40000000000 */
[----:B------:R-:W-:Y:S01]  /*2d00*/  ISETP.GE.AND P3, PT, R19, RZ, PT ;  /* 0x000000ff1300720c */ /* 0x000fe20003f66270 */
[--C-:B------:R-:W-:Y:S01]  /*2d10*/  @!P1 IMAD.IADD R100, R100, 0x1, -R4.reuse ;  /* 0x0000000164649824 */ /* 0x100fe200078e0a04 */
[----:B0-----:R-:W-:Y:S01]  /*2d20*/  IADD3 R11, R11, 0xffffffe, RZ ;  /* 0x0ffffffe0b0b7810 */ /* 0x001fe20007ffe0ff */
[----:B------:R-:W-:Y:S01]  /*2d30*/  IMAD.HI.U32 R2, R7, R24, RZ ;  /* 0x0000001807027227 */ /* 0x000fe200078e00ff */
[----:B------:R-:W-:Y:S02]  /*2d40*/  IADD3 R17, R0, 0x14, RZ ;  /* 0x0000001400117810 */ /* 0x000fe40007ffe0ff */
[----:B------:R-:W-:Y:S01]  /*2d50*/  ISETP.GT.U32.AND P1, PT, R4, R100, PT ;  /* 0x000000640400720c */ /* 0x000fe20003f24070 */
[--C-:B------:R-:W-:Y:S01]  /*2d60*/  @!P0 IMAD.IADD R26, R26, 0x1, -R4.reuse ;  /* 0x000000011a1a8824 */ /* 0x100fe200078e0a04 */
[----:B------:R-:W-:Y:S01]  /*2d70*/  ISETP.GE.AND P0, PT, R3, RZ, PT ;  /* 0x000000ff0300720c */ /* 0x000fe20003f06270 */
[----:B------:R-:W-:Y:S01]  /*2d80*/  @!P6 IMAD.IADD R32, R32, 0x1, -R4 ;  /* 0x000000012020e824 */ /* 0x000fe200078e0a04 */
[----:B------:R-:W-:Y:S01]  /*2d90*/  ISETP.GT.U32.AND P6, PT, R4, R34, PT ;  /* 0x000000220400720c */ /* 0x000fe20003fc4070 */
[----:B------:R-:W-:Y:S01]  /*2da0*/  IMAD.HI.U32 R3, R7, R40, RZ ;  /* 0x0000002807037227 */ /* 0x000fe200078e00ff */
[----:B------:R-:W-:-:S03]  /*2db0*/  IABS R36, R17 ;  /* 0x0000001100247213 */ /* 0x000fc60000000000 */
[----:B------:R-:W-:Y:S02]  /*2dc0*/  IMAD.MOV R19, RZ, RZ, -R3 ;  /* 0x000000ffff137224 */ /* 0x000fe400078e0a03 */
[----:B------:R0:W1:Y:S01]  /*2dd0*/  F2I.FTZ.U32.TRUNC.NTZ R3, R11 ;  /* 0x0000000b00037305 */ /* 0x000062000021f000 */
[----:B------:R-:W-:Y:S02]  /*2de0*/  @!P4 IMAD.MOV R32, RZ, RZ, -R32 ;  /* 0x000000ffff20c224 */ /* 0x000fe400078e0a20 */
[----:B------:R-:W-:Y:S01]  /*2df0*/  IMAD R40, R4, R19, R40 ;  /* 0x0000001304287224 */ /* 0x000fe200078e0228 */
[----:B------:R-:W-:Y:S01]  /*2e00*/  IADD3 R19, R0, 0x18, RZ ;  /* 0x0000001800137810 */ /* 0x000fe20007ffe0ff */
[--C-:B------:R-:W-:Y:S02]  /*2e10*/  @!P1 IMAD.IADD R100, R100, 0x1, -R4.reuse ;  /* 0x0000000164649824 */ /* 0x100fe400078e0a04 */
[----:B------:R-:W-:Y:S01]  /*2e20*/  @!P6 IMAD.IADD R34, R34, 0x1, -R4 ;  /* 0x000000012222e824 */ /* 0x000fe200078e0a04 */
[----:B------:R-:W-:Y:S01]  /*2e30*/  IABS R30, R19 ;  /* 0x00000013001e7213 */ /* 0x000fe20000000000 */
[----:B0-----:R-:W-:Y:S01]  /*2e40*/  IMAD.MOV R11, RZ, RZ, -R2 ;  /* 0x000000ffff0b7224 */ /* 0x001fe200078e0a02 */
[C---:B------:R-:W-:Y:S01]  /*2e50*/  ISETP.GT.U32.AND P1, PT, R4.reuse, R40, PT ;  /* 0x000000280400720c */ /* 0x040fe20003f24070 */
[----:B------:R-:W-:Y:S01]  /*2e60*/  @!P2 IMAD.MOV R26, RZ, RZ, -R26 ;  /* 0x000000ffff1aa224 */ /* 0x000fe200078e0a1a */
[C---:B------:R-:W-:Y:S01]  /*2e70*/  ISETP.GT.U32.AND P4, PT, R4.reuse, R34, PT ;  /* 0x000000220400720c */ /* 0x040fe20003f84070 */
[----:B------:R-:W-:Y:S01]  /*2e80*/  IMAD R24, R4, R11, R24 ;  /* 0x0000000b04187224 */ /* 0x000fe200078e0218 */
[----:B------:R-:W-:Y:S01]  /*2e90*/  ISETP.GE.AND P2, PT, R10, RZ, PT ;  /* 0x000000ff0a00720c */ /* 0x000fe20003f46270 */
[----:B------:R-:W-:Y:S01]  /*2ea0*/  IMAD.HI.U32 R11, R7, R30, RZ ;  /* 0x0000001e070b7227 */ /* 0x000fe200078e00ff */
[----:B------:R-:W-:-:S02]  /*2eb0*/  IADD3 R10, R0, 0x10, RZ ;  /* 0x00000010000a7810 */ /* 0x000fc40007ffe0ff */
[----:B------:R-:W-:Y:S01]  /*2ec0*/  ISETP.GT.U32.AND P6, PT, R4, R24, PT ;  /* 0x000000180400720c */ /* 0x000fe20003fc4070 */
[----:B------:R-:W-:Y:S01]  /*2ed0*/  IMAD.MOV R23, RZ, RZ, -R11 ;  /* 0x000000ffff177224 */ /* 0x000fe200078e0a0b */
[----:B------:R-:W-:Y:S01]  /*2ee0*/  IABS R104, R10 ;  /* 0x0000000a00687213 */ /* 0x000fe20000000000 */
[----:B------:R-:W-:-:S04]  /*2ef0*/  IMAD.HI.U32 R21, R7, R36, RZ ;  /* 0x0000002407157227 */ /* 0x000fc800078e00ff */
[----:B------:R-:W-:Y:S01]  /*2f00*/  IMAD R30, R4, R23, R30 ;  /* 0x00000017041e7224 */ /* 0x000fe200078e021e */
[----:B------:R-:W-:Y:S01]  /*2f10*/  IABS R23, R33 ;  /* 0x0000002100177213 */ /* 0x000fe20000000000 */
[----:B------:R-:W-:Y:S02]  /*2f20*/  @!P4 IMAD.IADD R34, R34, 0x1, -R4 ;  /* 0x000000012222c824 */ /* 0x000fe400078e0a04 */
[----:B------:R-:W-:Y:S01]  /*2f30*/  IMAD.HI.U32 R11, R7, R104, RZ ;  /* 0x00000068070b7227 */ /* 0x000fe200078e00ff */
[----:B------:R-:W-:-:S03]  /*2f40*/  ISETP.GT.U32.AND P4, PT, R4, R30, PT ;  /* 0x0000001e0400720c */ /* 0x000fc60003f84070 */
[--C-:B------:R-:W-:Y:S02]  /*2f50*/  @!P6 IMAD.IADD R24, R24, 0x1, -R4.reuse ;  /* 0x000000011818e824 */ /* 0x100fe400078e0a04 */
[----:B------:R-:W-:Y:S02]  /*2f60*/  @!P1 IMAD.IADD R40, R40, 0x1, -R4 ;  /* 0x0000000128289824 */ /* 0x000fe400078e0a04 */
[----:B------:R-:W-:Y:S01]  /*2f70*/  IMAD.MOV R11, RZ, RZ, -R11 ;  /* 0x000000ffff0b7224 */ /* 0x000fe200078e0a0b */
[C---:B------:R-:W-:Y:S01]  /*2f80*/  ISETP.GT.U32.AND P6, PT, R4.reuse, R24, PT ;  /* 0x000000180400720c */ /* 0x040fe20003fc4070 */
[----:B------:R-:W-:Y:S01]  /*2f90*/  IMAD.MOV R21, RZ, RZ, -R21 ;  /* 0x000000ffff157224 */ /* 0x000fe200078e0a15 */
[C---:B------:R-:W-:Y:S01]  /*2fa0*/  ISETP.GT.U32.AND P1, PT, R4.reuse, R40, PT ;  /* 0x000000280400720c */ /* 0x040fe20003f24070 */
[C---:B------:R-:W-:Y:S02]  /*2fb0*/  IMAD R104, R4.reuse, R11, R104 ;  /* 0x0000000b04687224 */ /* 0x040fe400078e0268 */
[----:B------:R-:W-:Y:S01]  /*2fc0*/  IMAD R36, R4, R21, R36 ;  /* 0x0000001504247224 */ /* 0x000fe200078e0224 */
[----:B------:R-:W-:Y:S01]  /*2fd0*/  IABS R21, R31 ;  /* 0x0000001f00157213 */ /* 0x000fe20000000000 */
[----:B-1----:R-:W-:-:S02]  /*2fe0*/  IMAD.MOV R25, RZ, RZ, -R3 ;  /* 0x000000ffff197224 */ /* 0x002fc400078e0a03 */
[--C-:B------:R-:W-:Y:S01]  /*2ff0*/  @!P4 IMAD.IADD R30, R30, 0x1, -R4.reuse ;  /* 0x000000011e1ec824 */ /* 0x100fe200078e0a04 */
[----:B------:R-:W-:Y:S01]  /*3000*/  ISETP.GT.U32.AND P4, PT, R4, R104, PT ;  /* 0x000000680400720c */ /* 0x000fe20003f84070 */
[----:B------:R-:W-:Y:S02]  /*3010*/  IMAD.MOV.U32 R2, RZ, RZ, RZ ;  /* 0x000000ffff027224 */ /* 0x000fe400078e00ff */
[--C-:B------:R-:W-:Y:S01]  /*3020*/  @!P6 IMAD.IADD R24, R24, 0x1, -R4.reuse ;  /* 0x000000011818e824 */ /* 0x100fe200078e0a04 */
[----:B------:R-:W-:Y:S01]  /*3030*/  ISETP.GT.U32.AND P6, PT, R4, R36, PT ;  /* 0x000000240400720c */ /* 0x000fe20003fc4070 */
[----:B------:R-:W-:Y:S02]  /*3040*/  IMAD R25, R25, R8, RZ ;  /* 0x0000000819197224 */ /* 0x000fe400078e02ff */
[----:B------:R-:W-:Y:S01]  /*3050*/  @!P1 IMAD.IADD R40, R40, 0x1, -R4 ;  /* 0x0000000128289824 */ /* 0x000fe200078e0a04 */
[----:B------:R-:W-:Y:S01]  /*3060*/  ISETP.GE.AND P1, PT, R0, RZ, PT ;  /* 0x000000ff0000720c */ /* 0x000fe20003f26270 */
[----:B------:R-:W-:Y:S01]  /*3070*/  IMAD.HI.U32 R3, R3, R25, R2 ;  /* 0x0000001903037227 */ /* 0x000fe200078e0002 */
[----:B------:R-:W-:-:S03]  /*3080*/  IABS R25, R0 ;  /* 0x0000000000197213 */ /* 0x000fc60000000000 */
[----:B------:R-:W-:-:S04]  /*3090*/  IMAD.HI.U32 R0, R7, R21, RZ ;  /* 0x0000001507007227 */ /* 0x000fc800078e00ff */
[----:B------:R-:W-:Y:S01]  /*30a0*/  @!P3 IMAD.MOV R100, RZ, RZ, -R100 ;  /* 0x000000ffff64b224 */ /* 0x000fe200078e0a64 */
[----:B------:R-:W-:Y:S01]  /*30b0*/  ISETP.GT.U32.AND P3, PT, R4, R30, PT ;  /* 0x0000001e0400720c */ /* 0x000fe20003f64070 */
[----:B------:R-:W-:Y:S02]  /*30c0*/  IMAD.MOV R11, RZ, RZ, -R0 ;  /* 0x000000ffff0b7224 */ /* 0x000fe400078e0a00 */
[----:B------:R-:W-:Y:S02]  /*30d0*/  @!P4 IMAD.IADD R104, R104, 0x1, -R4 ;  /* 0x000000016868c824 */ /* 0x000fe400078e0a04 */
[----:B------:R-:W-:-:S03]  /*30e0*/  IMAD.HI.U32 R2, R7, R23, RZ ;  /* 0x0000001707027227 */ /* 0x000fc600078e00ff */
[----:B------:R-:W-:Y:S01]  /*30f0*/  ISETP.GT.U32.AND P4, PT, R4, R104, PT ;  /* 0x000000680400720c */ /* 0x000fe20003f84070 */
[----:B------:R-:W-:Y:S02]  /*3100*/  @!P6 IMAD.IADD R36, R36, 0x1, -R4 ;  /* 0x000000012424e824 */ /* 0x000fe400078e0a04 */
[C---:B------:R-:W-:Y:S02]  /*3110*/  IMAD R21, R4.reuse, R11, R21 ;  /* 0x0000000b04157224 */ /* 0x040fe400078e0215 */
[----:B------:R-:W-:Y:S02]  /*3120*/  IMAD.MOV R2, RZ, RZ, -R2 ;  /* 0x000000ffff027224 */ /* 0x000fe400078e0a02 */
[----:B------:R-:W-:Y:S01]  /*3130*/  IMAD.HI.U32 R0, R7, R64, RZ ;  /* 0x0000004007007227 */ /* 0x000fe200078e00ff */
[----:B------:R-:W-:-:S03]  /*3140*/  ISETP.GT.U32.AND P6, PT, R4, R21, PT ;  /* 0x000000150400720c */ /* 0x000fc60003fc4070 */
[----:B------:R-:W-:-:S04]  /*3150*/  IMAD.HI.U32 R7, R7, R25, RZ ;  /* 0x0000001907077227 */ /* 0x000fc800078e00ff */
[----:B------:R-:W-:Y:S01]  /*3160*/  @!P5 IMAD.MOV R34, RZ, RZ, -R34 ;  /* 0x000000ffff22d224 */ /* 0x000fe200078e0a22 */
[C---:B------:R-:W-:Y:S01]  /*3170*/  ISETP.GT.U32.AND P5, PT, R4.reuse, R36, PT ;  /* 0x000000240400720c */ /* 0x040fe20003fa4070 */
[----:B------:R-:W-:Y:S02]  /*3180*/  IMAD R23, R4, R2, R23 ;  /* 0x0000000204177224 */ /* 0x000fe400078e0217 */
[----:B------:R-:W-:Y:S02]  /*3190*/  IMAD.MOV R7, RZ, RZ, -R7 ;  /* 0x000000ffff077224 */ /* 0x000fe400078e0a07 */
[----:B------:R-:W-:Y:S01]  /*31a0*/  IMAD.MOV R11, RZ, RZ, -R0 ;  /* 0x000000ffff0b7224 */ /* 0x000fe200078e0a00 */
[----:B------:R-:W-:Y:S01]  /*31b0*/  LOP3.LUT R0, R37, 0x1c0, RZ, 0xc0, !PT ;  /* 0x000001c025007812 */ /* 0x000fe200078ec0ff */
[----:B------:R-:W-:Y:S01]  /*31c0*/  @!P3 IMAD.IADD R30, R30, 0x1, -R4 ;  /* 0x000000011e1eb824 */ /* 0x000fe200078e0a04 */
[C---:B------:R-:W-:Y:S01]  /*31d0*/  ISETP.GT.U32.AND P3, PT, R4.reuse, R23, PT ;  /* 0x000000170400720c */ /* 0x040fe20003f64070 */
[C---:B------:R-:W-:Y:S01]  /*31e0*/  IMAD R7, R4.reuse, R7, R25 ;  /* 0x0000000704077224 */ /* 0x040fe200078e0219 */
[----:B------:R-:W-:Y:S01]  /*31f0*/  SHF.R.U32.HI R25, RZ, 0x3, R39 ;  /* 0x00000003ff197819 */ /* 0x000fe20000011627 */
[----:B------:R-:W-:Y:S01]  /*3200*/  IMAD R64, R4, R11, R64 ;  /* 0x0000000b04407224 */ /* 0x000fe200078e0240 */
[----:B------:R-:W-:Y:S01]  /*3210*/  SHF.R.U32.HI R2, RZ, 0x2, R0 ;  /* 0x00000002ff027819 */ /* 0x000fe20000011600 */
[--C-:B------:R-:W-:Y:S01]  /*3220*/  @!P4 IMAD.IADD R104, R104, 0x1, -R4.reuse ;  /* 0x000000016868c824 */ /* 0x100fe200078e0a04 */
[----:B------:R-:W-:Y:S01]  /*3230*/  ISETP.GT.U32.AND P4, PT, R4, R7, PT ;  /* 0x000000070400720c */ /* 0x000fe20003f84070 */
[----:B------:R-:W-:Y:S01]  /*3240*/  @!P5 IMAD.IADD R36, R36, 0x1, -R4 ;  /* 0x000000012424d824 */ /* 0x000fe200078e0a04 */
[----:B------:R-:W-:Y:S01]  /*3250*/  ISETP.GT.U32.AND P5, PT, R4, R64, PT ;  /* 0x000000400400720c */ /* 0x000fe20003fa4070 */
[----:B------:R-:W-:Y:S01]  /*3260*/  IMAD.HI.U32 R3, R3, R29, RZ ;  /* 0x0000001d03037227 */ /* 0x000fe200078e00ff */
[----:B------:R-:W-:-:S02]  /*3270*/  LOP3.LUT R0, R25, 0x3fe, R5, 0x78, !PT ;  /* 0x000003fe19007812 */ /* 0x000fc400078e7805 */
[----:B------:R-:W-:Y:S01]  /*3280*/  LOP3.LUT R2, R2, 0x3fe, R5, 0x78, !PT ;  /* 0x000003fe02027812 */ /* 0x000fe200078e7805 */
[--C-:B------:R-:W-:Y:S02]  /*3290*/  @!P6 IMAD.IADD R21, R21, 0x1, -R4.reuse ;  /* 0x000000011515e824 */ /* 0x100fe400078e0a04 */
[----:B------:R-:W-:Y:S02]  /*32a0*/  IMAD.MOV R11, RZ, RZ, -R3 ;  /* 0x000000ffff0b7224 */ /* 0x000fe400078e0a03 */
[----:B------:R-:W-:Y:S01]  /*32b0*/  IMAD.SHL.U32 R3, R27, 0x10, RZ ;  /* 0x000000101b037824 */ /* 0x000fe200078e00ff */
[----:B------:R-:W-:Y:S01]  /*32c0*/  ISETP.GT.U32.AND P6, PT, R4, R21, PT ;  /* 0x000000150400720c */ /* 0x000fe20003fc4070 */
[----:B------:R-:W-:Y:S02]  /*32d0*/  @!P3 IMAD.IADD R23, R23, 0x1, -R4 ;  /* 0x000000011717b824 */ /* 0x000fe400078e0a04 */
[----:B------:R-:W-:Y:S01]  /*32e0*/  @!P0 IMAD.MOV R40, RZ, RZ, -R40 ;  /* 0x000000ffff288224 */ /* 0x000fe200078e0a28 */
[----:B------:R-:W-:Y:S01]  /*32f0*/  LOP3.LUT R25, R3, 0x30, R5, 0x78, !PT ;  /* 0x0000003003197812 */ /* 0x000fe200078e7805 */
[----:B------:R-:W-:Y:S01]  /*3300*/  IMAD R11, R8, R11, R29 ;  /* 0x0000000b080b7224 */ /* 0x000fe200078e021d */
[----:B------:R-:W-:Y:S01]  /*3310*/  ISETP.GT.U32.AND P0, PT, R4, R23, PT ;  /* 0x000000170400720c */ /* 0x000fe20003f04070 */
[----:B------:R-:W-:-:S02]  /*3320*/  @!P4 IMAD.IADD R7, R7, 0x1, -R4 ;  /* 0x000000010707c824 */ /* 0x000fc400078e0a04 */
[----:B------:R-:W-:Y:S01]  /*3330*/  IMAD.SHL.U32 R5, R37, 0x40, RZ ;  /* 0x0000004025057824 */ /* 0x000fe200078e00ff */
[----:B------:R-:W-:Y:S01]  /*3340*/  ISETP.GT.U32.AND P3, PT, R8, R11, PT ;  /* 0x0000000b0800720c */ /* 0x000fe20003f64070 */
[----:B------:R-:W-:Y:S01]  /*3350*/  @!P5 IMAD.IADD R64, R64, 0x1, -R4 ;  /* 0x000000014040d824 */ /* 0x000fe200078e0a04 */
[----:B------:R-:W-:Y:S01]  /*3360*/  ISETP.GE.AND P5, PT, R17, RZ, PT ;  /* 0x000000ff1100720c */ /* 0x000fe20003fa6270 */
[----:B------:R-:W-:Y:S01]  /*3370*/  @!P2 IMAD.MOV R24, RZ, RZ, -R24 ;  /* 0x000000ffff18a224 */ /* 0x000fe200078e0a18 */
[C---:B------:R-:W-:Y:S01]  /*3380*/  ISETP.GT.U32.AND P2, PT, R4.reuse, R7, PT ;  /* 0x000000070400720c */ /* 0x040fe20003f44070 */
[--C-:B------:R-:W-:Y:S01]  /*3390*/  @!P6 IMAD.IADD R21, R21, 0x1, -R4.reuse ;  /* 0x000000011515e824 */ /* 0x100fe200078e0a04 */
[----:B------:R-:W-:Y:S02]  /*33a0*/  LOP3.LUT R3, R5, 0x3800, RZ, 0xc0, !PT ;  /* 0x0000380005037812 */ /* 0x000fe400078ec0ff */
[----:B------:R-:W-:Y:S01]  /*33b0*/  ISETP.GT.U32.AND P4, PT, R4, R64, PT ;  /* 0x000000400400720c */ /* 0x000fe20003f84070 */
[----:B------:R-:W-:Y:S01]  /*33c0*/  @!P0 IMAD.IADD R23, R23, 0x1, -R4 ;  /* 0x0000000117178824 */ /* 0x000fe200078e0a04 */
[----:B------:R-:W-:Y:S01]  /*33d0*/  ISETP.GE.AND P6, PT, R19, RZ, PT ;  /* 0x000000ff1300720c */ /* 0x000fe20003fc6270 */
[----:B------:R-:W-:Y:S01]  /*33e0*/  IMAD R3, R27, 0x100, R3 ;  /* 0x000001001b037824 */ /* 0x000fe200078e0203 */
[----:B------:R-:W-:Y:S01]  /*33f0*/  ISETP.GE.AND P0, PT, R31, RZ, PT ;  /* 0x000000ff1f00720c */ /* 0x000fe20003f06270 */
[----:B------:R-:W-:-:S02]  /*3400*/  IMAD R27, R27, 0x90, RZ ;  /* 0x000000901b1b7824 */ /* 0x000fc400078e02ff */
[----:B------:R-:W-:Y:S01]  /*3410*/  @!P3 IMAD.IADD R11, R11, 0x1, -R8 ;  /* 0x000000010b0bb824 */ /* 0x000fe200078e0a08 */
[----:B------:R-:W-:Y:S01]  /*3420*/  ISETP.GE.AND P3, PT, R10, RZ, PT ;  /* 0x000000ff0a00720c */ /* 0x000fe20003f66270 */
[--C-:B------:R-:W-:Y:S01]  /*3430*/  @!P2 IMAD.IADD R7, R7, 0x1, -R4.reuse ;  /* 0x000000010707a824 */ /* 0x100fe200078e0a04 */
[----:B------:R-:W-:Y:S01]  /*3440*/  LOP3.LUT R6, R27, R6, RZ, 0x3c, !PT ;  /* 0x000000061b067212 */ /* 0x000fe200078e3cff */
[----:B------:R-:W-:Y:S01]  /*3450*/  IMAD.MOV.U32 R10, RZ, RZ, R21 ;  /* 0x000000ffff0a7224 */ /* 0x000fe200078e0015 */
[----:B------:R-:W-:Y:S01]  /*3460*/  ISETP.GE.AND P2, PT, R35, RZ, PT ;  /* 0x000000ff2300720c */ /* 0x000fe20003f46270 */
[----:B------:R-:W-:Y:S01]  /*3470*/  @!P4 IMAD.IADD R64, R64, 0x1, -R4 ;  /* 0x000000014040c824 */ /* 0x000fe200078e0a04 */
[----:B------:R-:W-:Y:S01]  /*3480*/  LOP3.LUT R4, R6, 0x400, R5, 0xf8, !PT ;  /* 0x0000040006047812 */ /* 0x000fe200078ef805 */
[----:B------:R-:W-:Y:S01]  /*3490*/  @!P6 IMAD.MOV R30, RZ, RZ, -R30 ;  /* 0x000000ffff1ee224 */ /* 0x000fe200078e0a1e */
[----:B------:R-:W-:Y:S01]  /*34a0*/  ISETP.GT.U32.AND P6, PT, R8, R11, PT ;  /* 0x0000000b0800720c */ /* 0x000fe20003fc4070 */
[----:B------:R-:W-:Y:S01]  /*34b0*/  IMAD.MOV.U32 R6, RZ, RZ, R7 ;  /* 0x000000ffff067224 */ /* 0x000fe200078e0007 */
[----:B------:R-:W-:Y:S01]  /*34c0*/  ISETP.GE.AND P4, PT, R33, RZ, PT ;  /* 0x000000ff2100720c */ /* 0x000fe20003f86270 */
[----:B------:R-:W-:Y:S01]  /*34d0*/  @!P0 IMAD.MOV R10, RZ, RZ, -R10 ;  /* 0x000000ffff0a8224 */ /* 0x000fe200078e0a0a */
[----:B------:R-:W-:Y:S01]  /*34e0*/  ISETP.NE.AND P0, PT, RZ, c[0x0][0x178], PT ;  /* 0x00005e00ff007a0c */ /* 0x000fe20003f05270 */
[----:B------:R-:W-:Y:S01]  /*34f0*/  @!P1 IMAD.MOV R6, RZ, RZ, -R6 ;  /* 0x000000ffff069224 */ /* 0x000fe200078e0a06 */
[----:B------:R-:W-:Y:S01]  /*3500*/  ISETP.GE.AND P1, PT, R45, RZ, PT ;  /* 0x000000ff2d00720c */ /* 0x000fe20003f26270 */
[----:B------:R-:W-:Y:S01]  /*3510*/  @!P5 IMAD.MOV R36, RZ, RZ, -R36 ;  /* 0x000000ffff24d224 */ /* 0x000fe200078e0a24 */
[----:B------:R-:W-:Y:S01]  /*3520*/  ISETP.NE.AND P5, PT, RZ, c[0x0][0x17c], PT ;  /* 0x00005f00ff007a0c */ /* 0x000fe20003fa5270 */
[----:B------:R-:W-:-:S02]  /*3530*/  @!P3 IMAD.MOV R104, RZ, RZ, -R104 ;  /* 0x000000ffff68b224 */ /* 0x000fc400078e0a68 */
[----:B------:R-:W-:Y:S01]  /*3540*/  @!P2 IMAD.MOV R64, RZ, RZ, -R64 ;  /* 0x000000ffff40a224 */ /* 0x000fe200078e0a40 */
[----:B------:R-:W-:Y:S01]  /*3550*/  SEL R5, R65, R28, !P5 ;  /* 0x0000001c41057207 */ /* 0x000fe20006800000 */
[----:B------:R-:W-:Y:S01]  /*3560*/  @!P6 IMAD.IADD R11, R11, 0x1, -R8 ;  /* 0x000000010b0be824 */ /* 0x000fe200078e0a08 */
[C---:B------:R-:W-:Y:S01]  /*3570*/  SEL R69, R65.reuse, R38, !P5 ;  /* 0x0000002641457207 */ /* 0x040fe20006800000 */
[----:B------:R-:W-:Y:S01]  /*3580*/  IMAD.MOV.U32 R8, RZ, RZ, R23 ;  /* 0x000000ffff087224 */ /* 0x000fe200078e0017 */
[----:B------:R-:W-:Y:S01]  /*3590*/  SEL R74, R65, R74, !P5 ;  /* 0x0000004a414a7207 */ /* 0x000fe20006800000 */
[----:B------:R-:W-:Y:S01]  /*35a0*/  IMAD R5, R5, c[0x0][0x190], RZ ;  /* 0x0000640005057a24 */ /* 0x000fe200078e02ff */
[C---:B------:R-:W-:Y:S01]  /*35b0*/  SEL R68, R65.reuse, R68, !P5 ;  /* 0x0000004441447207 */ /* 0x040fe20006800000 */
[----:B------:R-:W-:Y:S01]  /*35c0*/  @!P1 IMAD.MOV R11, RZ, RZ, -R11 ;  /* 0x000000ffff0b9224 */ /* 0x000fe200078e0a0b */
[----:B------:R-:W-:Y:S01]  /*35d0*/  SEL R81, R65, R76, !P5 ;  /* 0x0000004c41517207 */ /* 0x000fe20006800000 */
[----:B------:R-:W-:Y:S01]  /*35e0*/  IMAD R69, R69, c[0x0][0x190], RZ ;  /* 0x0000640045457a24 */ /* 0x000fe200078e02ff */
[----:B------:R-:W-:Y:S01]  /*35f0*/  @!P0 LOP3.LUT R11, RZ, c[0x0][0x178], RZ, 0x33, !PT ;  /* 0x00005e00ff0b8a12 */ /* 0x000fe200078e33ff */
[----:B------:R-:W-:Y:S01]  /*3600*/  IMAD R74, R74, c[0x0][0x190], RZ ;  /* 0x000064004a4a7a24 */ /* 0x000fe200078e02ff */
[----:B------:R-:W-:Y:S01]  /*3610*/  LOP3.LUT R76, R41, 0x78, RZ, 0xfc, !PT ;  /* 0x00000078294c7812 */ /* 0x000fe200078efcff */
[----:B------:R-:W-:Y:S01]  /*3620*/  IMAD R68, R68, c[0x0][0x190], RZ ;  /* 0x0000640044447a24 */ /* 0x000fe200078e02ff */
[----:B------:R-:W-:Y:S01]  /*3630*/  LEA R79, P0, R5, c[0x0][0x168], 0x1 ;  /* 0x00005a00054f7a11 */ /* 0x000fe200078008ff */
[----:B------:R-:W-:Y:S01]  /*3640*/  IMAD R11, R11, c[0x0][0x184], RZ ;  /* 0x000061000b0b7a24 */ /* 0x000fe200078e02ff */
[C---:B------:R-:W-:Y:S01]  /*3650*/  SEL R37, R65.reuse, R10, !P5 ;  /* 0x0000000a41257207 */ /* 0x040fe20006800000 */
[----:B------:R-:W-:Y:S01]  /*3660*/  IMAD R76, R76, c[0x0][0x188], RZ ;  /* 0x000062004c4c7a24 */ /* 0x000fe200078e02ff */
[----:B------:R-:W-:Y:S01]  /*3670*/  SEL R77, R65, R62, !P5 ;  /* 0x0000003e414d7207 */ /* 0x000fe20006800000 */
[----:B------:R-:W-:Y:S01]  /*3680*/  @!P4 IMAD.MOV R8, RZ, RZ, -R8 ;  /* 0x000000ffff08c224 */ /* 0x000fe200078e0a08 */
[----:B------:R-:W-:Y:S01]  /*3690*/  LOP3.LUT R10, R41, 0x18, RZ, 0xfc, !PT ;  /* 0x00000018290a7812 */ /* 0x000fe200078efcff */
[----:B------:R0:W-:Y:S01]  /*36a0*/  STL [R1+0x24], R79 ;  /* 0x0000244f01007387 */ /* 0x0001e20000100800 */
[----:B------:R-:W-:Y:S01]  /*36b0*/  SEL R67, R65, R66, !P5 ;  /* 0x0000004241437207 */ /* 0x000fe20006800000 */
[----:B------:R-:W-:Y:S01]  /*36c0*/  IMAD R77, R77, c[0x0][0x190], RZ ;  /* 0x000064004d4d7a24 */ /* 0x000fe200078e02ff */
[----:B------:R-:W-:Y:S01]  /*36d0*/  LOP3.LUT R10, R41, 0x30, RZ, 0xfc, !PT ;  /* 0x00000030290a7812 */ /* 0x000fe200078efcff */
[----:B------:R-:W-:Y:S01]  /*36e0*/  IMAD R81, R81, c[0x0][0x190], RZ ;  /* 0x0000640051517a24 */ /* 0x000fe200078e02ff */
[----:B------:R-:W-:Y:S01]  /*36f0*/  SEL R72, R65, R72, !P5 ;  /* 0x0000004841487207 */ /* 0x000fe20006800000 */
[----:B------:R-:W-:Y:S01]  /*3700*/  IMAD R67, R67, c[0x0][0x190], RZ ;  /* 0x0000640043437a24 */ /* 0x000fe200078e02ff */
[----:B------:R-:W-:Y:S01]  /*3710*/  SEL R83, R65, R82, !P5 ;  /* 0x0000005241537207 */ /* 0x000fe20006800000 */
[----:B------:R-:W-:Y:S01]  /*3720*/  IMAD R37, R37, c[0x0][0x190], RZ ;  /* 0x0000640025257a24 */ /* 0x000fe200078e02ff */
[----:B------:R-:W-:Y:S01]  /*3730*/  LOP3.LUT R10, R41, 0x48, RZ, 0xfc, !PT ;  /* 0x00000048290a7812 */ /* 0x000fe200078efcff */
[----:B------:R-:W-:Y:S01]  /*3740*/  IMAD R72, R72, c[0x0][0x190], RZ ;  /* 0x0000640048487a24 */ /* 0x000fe200078e02ff */
[----:B------:R-:W-:Y:S01]  /*3750*/  LEA R76, P1, R69, c[0x0][0x168], 0x1 ;  /* 0x00005a00454c7a11 */ /* 0x000fe200078208ff */
[----:B------:R-:W-:Y:S01]  /*3760*/  IMAD R83, R83, c[0x0][0x190], RZ ;  /* 0x0000640053537a24 */ /* 0x000fe200078e02ff */
[----:B------:R-:W-:Y:S01]  /*3770*/  LOP3.LUT R10, R41, 0x60, RZ, 0xfc, !PT ;  /* 0x00000060290a7812 */ /* 0x000fe200078efcff */
[----:B------:R-:W-:Y:S01]  /*3780*/  IMAD R10, R73, c[0x0][0x188], RZ ;  /* 0x00006200490a7a24 */ /* 0x000fe200078e02ff */
[----:B------:R-:W-:Y:S01]  /*3790*/  LEA R82, P3, R74, c[0x0][0x168], 0x1 ;  /* 0x00005a004a527a11 */ /* 0x000fe200078608ff */
[----:B------:R-:W-:Y:S01]  /*37a0*/  STL [R1+0xd4], R76 ;  /* 0x0000d44c01007387 */ /* 0x000fe20000100800 */
[----:B0-----:R-:W-:Y:S01]  /*37b0*/  LEA R79, P4, R68, c[0x0][0x168], 0x1 ;  /* 0x00005a00444f7a11 */ /* 0x001fe200078808ff */
[----:B------:R-:W-:Y:S01]  /*37c0*/  IMAD R7, R43, c[0x0][0x18c], RZ ;  /* 0x000063002b077a24 */ /* 0x000fe200078e02ff */
[----:B------:R-:W-:Y:S01]  /*37d0*/  LEA R10, P6, R11, c[0x0][0x160], 0x1 ;  /* 0x000058000b0a7a11 */ /* 0x000fe200078c08ff */
[----:B------:R0:W-:Y:S01]  /*37e0*/  STL [R1+0x2c], R82 ;  /* 0x00002c5201007387 */ /* 0x0001e20000100800 */
[----:B------:R-:W-:Y:S01]  /*37f0*/  SEL R80, R65, R80, !P5 ;  /* 0x0000005041507207 */ /* 0x000fe20006800000 */
[----:B------:R-:W-:Y:S01]  /*3800*/  IMAD.IADD R3, R3, 0x1, R25 ;  /* 0x0000000103037824 */ /* 0x000fe200078e0219 */
[C---:B------:R-:W-:Y:S01]  /*3810*/  SEL R66, R65.reuse, R70, !P5 ;  /* 0x0000004641427207 */ /* 0x040fe20006800000 */
[----:B------:R1:W-:Y:S01]  /*3820*/  STL [R1+0xd8], R79 ;  /* 0x0000d84f01007387 */ /* 0x0003e20000100800 */
[----:B------:R-:W-:Y:S01]  /*3830*/  SEL R75, R65, R60, !P5 ;  /* 0x0000003c414b7207 */ /* 0x000fe20006800000 */
[----:B------:R-:W-:Y:S01]  /*3840*/  IMAD R80, R80, c[0x0][0x190], RZ ;  /* 0x0000640050507a24 */ /* 0x000fe200078e02ff */
[----:B------:R-:W-:Y:S01]  /*3850*/  LEA.HI.X.SX32 R11, R11, c[0x0][0x164], 0x1, P6 ;  /* 0x000059000b0b7a11 */ /* 0x000fe200030f0eff */
[----:B------:R-:W-:Y:S01]  /*3860*/  IMAD R66, R66, c[0x0][0x190], RZ ;  /* 0x0000640042427a24 */ /* 0x000fe200078e02ff */
[----:B------:R-:W-:Y:S01]  /*3870*/  LEA.HI.X.SX32 R5, R5, c[0x0][0x16c], 0x1, P0 ;  /* 0x00005b0005057a11 */ /* 0x000fe200000f0eff */
[----:B------:R-:W-:Y:S01]  /*3880*/  IMAD R75, R75, c[0x0][0x190], RZ ;  /* 0x000064004b4b7a24 */ /* 0x000fe200078e02ff */
[----:B0-----:R-:W-:Y:S01]  /*3890*/  LEA R82, P0, R67, c[0x0][0x168], 0x1 ;  /* 0x00005a0043527a11 */ /* 0x001fe200078008ff */
[----:B------:R-:W-:Y:S01]  /*38a0*/  CS2R R60, SRZ ;  /* 0x00000000003c7805 */ /* 0x000fe2000001ff00 */
[----:B------:R-:W-:Y:S01]  /*38b0*/  LEA R73, P2, R72, c[0x0][0x168], 0x1 ;  /* 0x00005a0048497a11 */ /* 0x000fe200078408ff */
[----:B------:R-:W-:Y:S01]  /*38c0*/  CS2R R62, SRZ ;  /* 0x00000000003e7805 */ /* 0x000fe2000001ff00 */
[----:B-1----:R-:W-:-:S02]  /*38d0*/  LEA R79, P6, R77, c[0x0][0x168], 0x1 ;  /* 0x00005a004d4f7a11 */ /* 0x002fc400078c08ff */
[----:B------:R-:W-:Y:S02]  /*38e0*/  LEA.HI.X.SX32 R69, R69, c[0x0][0x16c], 0x1, P1 ;  /* 0x00005b0045457a11 */ /* 0x000fe400008f0eff */
[C---:B------:R-:W-:Y:S01]  /*38f0*/  SEL R38, R65.reuse, R84, !P5 ;  /* 0x0000005441267207 */ /* 0x040fe20006800000 */
[----:B------:R-:W-:Y:S01]  /*3900*/  STL [R1+0x34], R79 ;  /* 0x0000344f01007387 */ /* 0x000fe20000100800 */
[C---:B------:R-:W-:Y:S02]  /*3910*/  SEL R84, R65.reuse, R86, !P5 ;  /* 0x0000005641547207 */ /* 0x040fe40006800000 */
[C---:B------:R-:W-:Y:S01]  /*3920*/  SEL R86, R65.reuse, R92, !P5 ;  /* 0x0000005c41567207 */ /* 0x040fe20006800000 */
[----:B------:R0:W-:Y:S01]  /*3930*/  STL [R1+0xdc], R82 ;  /* 0x0000dc5201007387 */ /* 0x0001e20000100800 */
[C---:B------:R-:W-:Y:S01]  /*3940*/  SEL R78, R65.reuse, R78, !P5 ;  /* 0x0000004e414e7207 */ /* 0x040fe20006800000 */
[----:B------:R-:W-:Y:S01]  /*3950*/  IMAD R38, R38, c[0x0][0x190], RZ ;  /* 0x0000640026267a24 */ /* 0x000fe200078e02ff */
[C---:B------:R-:W-:Y:S01]  /*3960*/  SEL R85, R65.reuse, R88, !P5 ;  /* 0x0000005841557207 */ /* 0x040fe20006800000 */
[----:B------:R1:W-:Y:S01]  /*3970*/  STL [R1+0x28], R69 ;  /* 0x0000284501007387 */ /* 0x0003e20000100800 */
[C---:B------:R-:W-:Y:S01]  /*3980*/  SEL R31, R65.reuse, R90, !P5 ;  /* 0x0000005a411f7207 */ /* 0x040fe20006800000 */
[----:B------:R-:W-:Y:S01]  /*3990*/  IMAD R78, R78, c[0x0][0x190], RZ ;  /* 0x000064004e4e7a24 */ /* 0x000fe200078e02ff */
[----:B------:R-:W-:Y:S01]  /*39a0*/  SEL R92, R65, R13, !P5 ;  /* 0x0000000d415c7207 */ /* 0x000fe20006800000 */
[----:B------:R-:W-:Y:S01]  /*39b0*/  IMAD R85, R85, c[0x0][0x190], RZ ;  /* 0x0000640055557a24 */ /* 0x000fe200078e02ff */
[----:B------:R-:W-:Y:S01]  /*39c0*/  SEL R125, R65, R22, !P5 ;  /* 0x00000016417d7207 */ /* 0x000fe20006800000 */
[----:B------:R-:W-:Y:S01]  /*39d0*/  IMAD R31, R31, c[0x0][0x190], RZ ;  /* 0x000064001f1f7a24 */ /* 0x000fe200078e02ff */
[----:B------:R-:W-:Y:S01]  /*39e0*/  LEA.HI.X.SX32 R72, R72, c[0x0][0x16c], 0x1, P2 ;  /* 0x00005b0048487a11 */ /* 0x000fe200010f0eff */
[----:B------:R-:W-:Y:S01]  /*39f0*/  IMAD R84, R84, c[0x0][0x190], RZ ;  /* 0x0000640054547a24 */ /* 0x000fe200078e02ff */
[C---:B------:R-:W-:Y:S01]  /*3a00*/  SEL R87, R65.reuse, R102, !P5 ;  /* 0x0000006641577207 */ /* 0x040fe20006800000 */
[----:B------:R-:W-:Y:S01]  /*3a10*/  IMAD R86, R86, c[0x0][0x190], RZ ;  /* 0x0000640056567a24 */ /* 0x000fe200078e02ff */
[C---:B------:R-:W-:Y:S01]  /*3a20*/  SEL R28, R65.reuse, R106, !P5 ;  /* 0x0000006a411c7207 */ /* 0x040fe20006800000 */
[----:B------:R-:W-:Y:S01]  /*3a30*/  IMAD R92, R92, c[0x0][0x190], RZ ;  /* 0x000064005c5c7a24 */ /* 0x000fe200078e02ff */
[----:B------:R-:W-:Y:S01]  /*3a40*/  SEL R88, R65, R108, !P5 ;  /* 0x0000006c41587207 */ /* 0x000fe20006800000 */
[----:B------:R-:W-:Y:S01]  /*3a50*/  IMAD R87, R87, c[0x0][0x190], RZ ;  /* 0x0000640057577a24 */ /* 0x000fe200078e02ff */
[C---:B------:R-:W-:Y:S01]  /*3a60*/  SEL R105, R65.reuse, R110, !P5 ;  /* 0x0000006e41697207 */ /* 0x040fe20006800000 */
[----:B------:R-:W-:Y:S01]  /*3a70*/  IMAD R28, R28, c[0x0][0x190], RZ ;  /* 0x000064001c1c7a24 */ /* 0x000fe200078e02ff */
[C---:B------:R-:W-:Y:S01]  /*3a80*/  SEL R21, R65.reuse, R112, !P5 ;  /* 0x0000007041157207 */ /* 0x040fe20006800000 */
[----:B------:R-:W-:Y:S01]  /*3a90*/  IMAD R88, R88, c[0x0][0x190], RZ ;  /* 0x0000640058587a24 */ /* 0x000fe200078e02ff */
[----:B------:R-:W-:Y:S01]  /*3aa0*/  SEL R90, R65, R114, !P5 ;  /* 0x00000072415a7207 */ /* 0x000fe20006800000 */
[----:B------:R-:W-:Y:S01]  /*3ab0*/  IMAD R105, R105, c[0x0][0x190], RZ ;  /* 0x0000640069697a24 */ /* 0x000fe200078e02ff */
[----:B------:R-:W-:Y:S01]  /*3ac0*/  SEL R107, R65, R116, !P5 ;  /* 0x00000074416b7207 */ /* 0x000fe20006800000 */
[----:B------:R-:W-:Y:S01]  /*3ad0*/  IMAD R21, R21, c[0x0][0x190], RZ ;  /* 0x0000640015157a24 */ /* 0x000fe200078e02ff */
[C---:B------:R-:W-:Y:S01]  /*3ae0*/  SEL R19, R65.reuse, R118, !P5 ;  /* 0x0000007641137207 */ /* 0x040fe20006800000 */
[----:B------:R-:W-:Y:S01]  /*3af0*/  IMAD R90, R90, c[0x0][0x190], RZ ;  /* 0x000064005a5a7a24 */ /* 0x000fe200078e02ff */
[----:B------:R-:W-:Y:S01]  /*3b00*/  SEL R91, R65, R120, !P5 ;  /* 0x00000078415b7207 */ /* 0x000fe20006800000 */
        /* <DEDUP_REMOVED lines=67> */
[----:B0-----:R-:W-:Y:S01]  /*3f40*/  LEA R82, P2, R80, c[0x0][0x168], 0x1 ;  /* 0x00005a0050527a11 */ /* 0x001fe200078408ff */
[----:B------:R-:W-:Y:S01]  /*3f50*/  IMAD R104, R104, c[0x0][0x190], RZ ;  /* 0x0000640068687a24 */ /* 0x000fe200078e02ff */
[----:B------:R-:W-:Y:S01]  /*3f60*/  LEA.HI.X.SX32 R74, R74, c[0x0][0x16c], 0x1, P3 ;  /* 0x00005b004a4a7a11 */ /* 0x000fe200018f0eff */
[----:B------:R-:W-:Y:S01]  /*3f70*/  IMAD R39, R39, c[0x0][0x190], RZ ;  /* 0x0000640027277a24 */ /* 0x000fe200078e02ff */
[----:B------:R-:W-:Y:S01]  /*3f80*/  SEL R65, R65, R6, !P5 ;  /* 0x0000000641417207 */ /* 0x000fe20006800000 */
[----:B------:R-:W-:Y:S01]  /*3f90*/  STL [R1+0x3c], R82 ;  /* 0x00003c5201007387 */ /* 0x000fe20000100800 */
[----:B-1----:R-:W-:Y:S01]  /*3fa0*/  LEA R69, P3, R66, c[0x0][0x168], 0x1 ;  /* 0x00005a0042457a11 */ /* 0x002fe200078608ff */
[----:B------:R-:W-:Y:S01]  /*3fb0*/  IMAD R64, R64, c[0x0][0x190], RZ ;  /* 0x0000640040407a24 */ /* 0x000fe200078e02ff */
[----:B------:R-:W-:Y:S01]  /*3fc0*/  LEA R76, P5, R75, c[0x0][0x168], 0x1 ;  /* 0x00005a004b4c7a11 */ /* 0x000fe200078a08ff */
[----:B------:R-:W-:Y:S01]  /*3fd0*/  IMAD R65, R65, c[0x0][0x190], RZ ;  /* 0x0000640041417a24 */ /* 0x000fe200078e02ff */
[----:B------:R-:W-:Y:S01]  /*3fe0*/  LEA.HI.X.SX32 R68, R68, c[0x0][0x16c], 0x1, P4 ;  /* 0x00005b0044447a11 */ /* 0x000fe200020f0eff */
[----:B------:R0:W-:Y:S01]  /*3ff0*/  STL [R1+0xe0], R69 ;  /* 0x0000e04501007387 */ /* 0x0001e20000100800 */
[----:B------:R-:W-:Y:S01]  /*4000*/  LEA.HI.X.SX32 R75, R75, c[0x0][0x16c], 0x1, P5 ;  /* 0x00005b004b4b7a11 */ /* 0x000fe200028f0eff */
[----:B------:R-:W-:Y:S01]  /*4010*/  IMAD.MOV.U32 R8, RZ, RZ, c[0x0][0x18c] ;  /* 0x00006300ff087624 */ /* 0x000fe200078e00ff */
[----:B------:R-:W-:Y:S01]  /*4020*/  LEA.HI.X.SX32 R77, R77, c[0x0][0x16c], 0x1, P6 ;  /* 0x00005b004d4d7a11 */ /* 0x000fe200030f0eff */
[----:B------:R1:W-:Y:S01]  /*4030*/  STL [R1+0x30], R68 ;  /* 0x0000304401007387 */ /* 0x0003e20000100800 */
[C---:B------:R-:W-:Y:S01]  /*4040*/  LEA R79, P1, R78.reuse, c[0x0][0x168], 0x1 ;  /* 0x00005a004e4f7a11 */ /* 0x040fe200078208ff */
[----:B------:R-:W-:Y:S01]  /*4050*/  CS2R R56, SRZ ;  /* 0x0000000000387805 */ /* 0x000fe2000001ff00 */
[----:B------:R-:W-:Y:S01]  /*4060*/  LEA.HI.X.SX32 R67, R67, c[0x0][0x16c], 0x1, P0 ;  /* 0x00005b0043437a11 */ /* 0x000fe200000f0eff */
[----:B------:R-:W-:Y:S01]  /*4070*/  CS2R R58, SRZ ;  /* 0x00000000003a7805 */ /* 0x000fe2000001ff00 */
[----:B------:R-:W-:Y:S01]  /*4080*/  LEA.HI.X.SX32 R78, R78, c[0x0][0x16c], 0x1, P1 ;  /* 0x00005b004e4e7a11 */ /* 0x000fe200008f0eff */
[----:B------:R-:W-:Y:S01]  /*4090*/  CS2R R52, SRZ ;  /* 0x0000000000347805 */ /* 0x000fe2000001ff00 */
[----:B0-----:R-:W-:Y:S01]  /*40a0*/  LEA R69, P5, R83, c[0x0][0x168], 0x1 ;  /* 0x00005a0053457a11 */ /* 0x001fe200078a08ff */
[----:B------:R-:W-:Y:S01]  /*40b0*/  CS2R R54, SRZ ;  /* 0x0000000000367805 */ /* 0x000fe2000001ff00 */
[----:B------:R-:W-:Y:S01]  /*40c0*/  LEA.HI.X.SX32 R80, R80, c[0x0][0x16c], 0x1, P2 ;  /* 0x00005b0050507a11 */ /* 0x000fe200010f0eff */
[----:B------:R-:W-:Y:S01]  /*40d0*/  CS2R R48, SRZ ;  /* 0x0000000000307805 */ /* 0x000fe2000001ff00 */
[----:B-1----:R-:W-:Y:S01]  /*40e0*/  LEA R68, P6, R38, c[0x0][0x168], 0x1 ;  /* 0x00005a0026447a11 */ /* 0x002fe200078c08ff */
[----:B------:R0:W-:Y:S01]  /*40f0*/  STL [R1+0x44], R69 ;  /* 0x0000444501007387 */ /* 0x0001e20000100800 */
[C---:B------:R-:W-:Y:S01]  /*4100*/  LEA R82, P4, R81.reuse, c[0x0][0x168], 0x1 ;  /* 0x00005a0051527a11 */ /* 0x040fe200078808ff */
[----:B------:R-:W-:Y:S01]  /*4110*/  CS2R R50, SRZ ;  /* 0x0000000000327805 */ /* 0x000fe2000001ff00 */
[----:B------:R-:W-:Y:S01]  /*4120*/  LEA.HI.X.SX32 R66, R66, c[0x0][0x16c], 0x1, P3 ;  /* 0x00005b0042427a11 */ /* 0x000fe200018f0eff */
[----:B------:R1:W-:Y:S01]  /*4130*/  STL [R1+0xe4], R68 ;  /* 0x0000e44401007387 */ /* 0x0003e20000100800 */
[----:B------:R-:W-:Y:S01]  /*4140*/  LEA.HI.X.SX32 R81, R81, c[0x0][0x16c], 0x1, P4 ;  /* 0x00005b0051517a11 */ /* 0x000fe200020f0eff */
[----:B------:R-:W-:Y:S01]  /*4150*/  CS2R R44, SRZ ;  /* 0x00000000002c7805 */ /* 0x000fe2000001ff00 */
[----:B------:R-:W-:Y:S01]  /*4160*/  LEA.HI.X.SX32 R83, R83, c[0x0][0x16c], 0x1, P5 ;  /* 0x00005b0053537a11 */ /* 0x000fe200028f0eff */
[----:B------:R2:W-:Y:S01]  /*4170*/  STL [R1+0x38], R67 ;  /* 0x0000384301007387 */ /* 0x0005e20000100800 */
[----:B------:R-:W-:Y:S01]  /*4180*/  LEA R102, P0, R84, c[0x0][0x168], 0x1 ;  /* 0x00005a0054667a11 */ /* 0x000fe200078008ff */
[----:B------:R-:W-:Y:S01]  /*4190*/  CS2R R46, SRZ ;  /* 0x00000000002e7805 */ /* 0x000fe2000001ff00 */
[----:B------:R-:W-:Y:S01]  /*41a0*/  LEA.HI.X.SX32 R38, R38, c[0x0][0x16c], 0x1, P6 ;  /* 0x00005b0026267a11 */ /* 0x000fe200030f0eff */
[----:B0-----:R-:W0:Y:S01]  /*41b0*/  S2R R69, SR_TID.X ;  /* 0x0000000000457919 */ /* 0x001e220000002100 */
[----:B------:R-:W-:Y:S01]  /*41c0*/  LEA.HI.X.SX32 R84, R84, c[0x0][0x16c], 0x1, P0 ;  /* 0x00005b0054547a11 */ /* 0x000fe200000f0eff */
[----:B------:R-:W-:Y:S01]  /*41d0*/  CS2R R42, SRZ ;  /* 0x00000000002a7805 */ /* 0x000fe2000001ff00 */
[----:B-1----:R-:W-:Y:S01]  /*41e0*/  LEA R68, P1, R85, c[0x0][0x168], 0x1 ;  /* 0x00005a0055447a11 */ /* 0x002fe200078208ff */
[----:B------:R-:W-:Y:S01]  /*41f0*/  CS2R R26, SRZ ;  /* 0x00000000001a7805 */ /* 0x000fe2000001ff00 */
[C---:B------:R-:W-:Y:S01]  /*4200*/  LEA R103, P3, R86.reuse, c[0x0][0x168], 0x1 ;  /* 0x00005a0056677a11 */ /* 0x040fe200078608ff */
[----:B------:R-:W-:Y:S01]  /*4210*/  CS2R R32, SRZ ;  /* 0x0000000000207805 */ /* 0x000fe2000001ff00 */
[----:B--2---:R-:W-:Y:S01]  /*4220*/  LEA R67, P2, R31, c[0x0][0x168], 0x1 ;  /* 0x00005a001f437a11 */ /* 0x004fe200078408ff */
[----:B------:R1:W-:Y:S01]  /*4230*/  STL [R1+0x4c], R68 ;  /* 0x00004c4401007387 */ /* 0x0003e20000100800 */
[----:B------:R-:W-:Y:S01]  /*4240*/  LEA.HI.X.SX32 R85, R85, c[0x0][0x16c], 0x1, P1 ;  /* 0x00005b0055557a11 */ /* 0x000fe200008f0eff */
[----:B------:R-:W-:Y:S01]  /*4250*/  CS2R R34, SRZ ;  /* 0x0000000000227805 */ /* 0x000fe2000001ff00 */
[----:B------:R-:W-:Y:S01]  /*4260*/  LEA.HI.X.SX32 R31, R31, c[0x0][0x16c], 0x1, P2 ;  /* 0x00005b001f1f7a11 */ /* 0x000fe200010f0eff */
[----:B------:R2:W-:Y:S01]  /*4270*/  STL [R1+0xe8], R67 ;  /* 0x0000e84301007387 */ /* 0x0005e20000100800 */
[----:B------:R-:W-:Y:S01]  /*4280*/  LEA.HI.X.SX32 R86, R86, c[0x0][0x16c], 0x1, P3 ;  /* 0x00005b0056567a11 */ /* 0x000fe200018f0eff */
[----:B------:R-:W-:Y:S01]  /*4290*/  IMAD.SHL.U32 R8, R8, 0x80, RZ ;  /* 0x0000008008087824 */ /* 0x000fe200078e00ff */
[----:B------:R-:W-:Y:S01]  /*42a0*/  LEA R89, P6, R88, c[0x0][0x168], 0x1 ;  /* 0x00005a0058597a11 */ /* 0x000fe200078c08ff */
[----:B------:R3:W-:Y:S01]  /*42b0*/  STL [R1+0x40], R66 ;  /* 0x0000404201007387 */ /* 0x0007e20000100800 */
[----:B------:R-:W-:-:S02]  /*42c0*/  LEA R106, P2, R90, c[0x0][0x168], 0x1 ;  /* 0x00005a005a6a7a11 */ /* 0x000fc400078408ff */
[----:B------:R-:W-:Y:S01]  /*42d0*/  LEA.HI.X.SX32 R88, R88, c[0x0][0x16c], 0x1, P6 ;  /* 0x00005b0058587a11 */ /* 0x000fe200030f0eff */
[----:B-1----:R-:W1:Y:S01]  /*42e0*/  S2R R68, SR_TID.X ;  /* 0x0000000000447919 */ /* 0x002e620000002100 */
[----:B------:R-:W-:Y:S02]  /*42f0*/  LEA.HI.X.SX32 R90, R90, c[0x0][0x16c], 0x1, P2 ;  /* 0x00005b005a5a7a11 */ /* 0x000fe400010f0eff */
[----:B--2---:R-:W-:Y:S02]  /*4300*/  LEA R67, P4, R87, c[0x0][0x168], 0x1 ;  /* 0x00005a0057437a11 */ /* 0x004fe400078808ff */
[----:B------:R-:W-:Y:S02]  /*4310*/  LOP3.LUT R6, R41, 0x20, RZ, 0xfc, !PT ;  /* 0x0000002029067812 */ /* 0x000fe400078efcff */
[----:B---3--:R-:W-:Y:S01]  /*4320*/  LEA R66, P5, R28, c[0x0][0x168], 0x1 ;  /* 0x00005a001c427a11 */ /* 0x008fe200078a08ff */
[----:B------:R-:W-:Y:S01]  /*4330*/  STL [R1+0x54], R67 ;  /* 0x0000544301007387 */ /* 0x000fe20000100800 */
[----:B------:R-:W-:-:S02]  /*4340*/  LEA.HI.X.SX32 R87, R87, c[0x0][0x16c], 0x1, P4 ;  /* 0x00005b0057577a11 */ /* 0x000fc400020f0eff */
[----:B------:R-:W-:Y:S01]  /*4350*/  LEA.HI.X.SX32 R28, R28, c[0x0][0x16c], 0x1, P5 ;  /* 0x00005b001c1c7a11 */ /* 0x000fe200028f0eff */
[----:B------:R2:W-:Y:S01]  /*4360*/  STL [R1+0xec], R66 ;  /* 0x0000ec4201007387 */ /* 0x0005e20000100800 */
[----:B------:R-:W-:Y:S02]  /*4370*/  LEA R108, P5, R91, c[0x0][0x168], 0x1 ;  /* 0x00005a005b6c7a11 */ /* 0x000fe400078a08ff */
[----:B------:R-:W-:Y:S01]  /*4380*/  LOP3.LUT R6, R41, 0x38, RZ, 0xfc, !PT ;  /* 0x0000003829067812 */ /* 0x000fe200078efcff */
[----:B------:R3:W-:Y:S01]  /*4390*/  STL [R1+0x48], R38 ;  /* 0x0000482601007387 */ /* 0x0007e20000100800 */
[----:B------:R-:W-:Y:S02]  /*43a0*/  LEA.HI.X.SX32 R91, R91, c[0x0][0x16c], 0x1, P5 ;  /* 0x00005b005b5b7a11 */ /* 0x000fe400028f0eff */
[C---:B------:R-:W-:Y:S02]  /*43b0*/  LOP3.LUT R6, R41.reuse, 0x50, RZ, 0xfc, !PT ;  /* 0x0000005029067812 */ /* 0x040fe400078efcff */
[C---:B------:R-:W-:Y:S01]  /*43c0*/  LOP3.LUT R6, R41.reuse, 0x68, RZ, 0xfc, !PT ;  /* 0x0000006829067812 */ /* 0x040fe200078efcff */
[----:B------:R-:W-:Y:S01]  /*43d0*/  IMAD R6, R41, c[0x0][0x188], RZ ;  /* 0x0000620029067a24 */ /* 0x000fe200078e02ff */
[----:B--2---:R-:W-:-:S02]  /*43e0*/  LEA R66, P0, R105, c[0x0][0x168], 0x1 ;  /* 0x00005a0069427a11 */ /* 0x004fc400078008ff */
[----:B-1----:R-:W-:Y:S02]  /*43f0*/  SHF.R.U32.HI R67, RZ, 0x6, R68 ;  /* 0x00000006ff437819 */ /* 0x002fe40000011644 */
[----:B---3--:R-:W-:Y:S01]  /*4400*/  LEA R38, P1, R21, c[0x0][0x168], 0x1 ;  /* 0x00005a0015267a11 */ /* 0x008fe200078208ff */
[----:B------:R1:W-:Y:S01]  /*4410*/  STL [R1+0x5c], R66 ;  /* 0x00005c4201007387 */ /* 0x0003e20000100800 */
[----:B------:R-:W-:Y:S02]  /*4420*/  LEA.HI.X.SX32 R105, R105, c[0x0][0x16c], 0x1, P0 ;  /* 0x00005b0069697a11 */ /* 0x000fe400000f0eff */
[----:B------:R-:W-:Y:S01]  /*4430*/  LEA.HI.X.SX32 R21, R21, c[0x0][0x16c], 0x1, P1 ;  /* 0x00005b0015157a11 */ /* 0x000fe200008f0eff */
[----:B------:R2:W-:Y:S01]  /*4440*/  STL [R1+0xf0], R38 ;  /* 0x0000f02601007387 */ /* 0x0005e20000100800 */
[C---:B------:R-:W-:Y:S02]  /*4450*/  LEA R110, P1, R92.reuse, c[0x0][0x168], 0x1 ;  /* 0x00005a005c6e7a11 */ /* 0x040fe400078208ff */
[----:B------:R-:W-:Y:S01]  /*4460*/  SGXT.U32 R67, R67, 0x3 ;  /* 0x000000034343781a */ /* 0x000fe20000000000 */
[----:B------:R3:W-:Y:S01]  /*4470*/  STL [R1+0x50], R31 ;  /* 0x0000501f01007387 */ /* 0x0007e20000100800 */
[----:B------:R-:W-:-:S02]  /*4480*/  LEA.HI.X.SX32 R92, R92, c[0x0][0x16c], 0x1, P1 ;  /* 0x00005b005c5c7a11 */ /* 0x000fc400008f0eff */
[----:B------:R-:W-:Y:S02]  /*4490*/  SHF.R.U32.HI R68, RZ, 0x6, R68 ;  /* 0x00000006ff447819 */ /* 0x000fe40000011644 */
[----:B-1----:R-:W-:Y:S02]  /*44a0*/  LOP3.LUT R66, R67, 0x68, RZ, 0xfc, !PT ;  /* 0x0000006843427812 */ /* 0x002fe400078efcff */
[----:B--2---:R-:W-:Y:S02]  /*44b0*/  LEA R38, P3, R107, c[0x0][0x168], 0x1 ;  /* 0x00005a006b267a11 */ /* 0x004fe400078608ff */
[----:B------:R-:W-:Y:S02]  /*44c0*/  LOP3.LUT R67, R67, 0x60, RZ, 0xfc, !PT ;  /* 0x0000006043437812 */ /* 0x000fe400078efcff */
[----:B---3--:R-:W-:Y:S01]  /*44d0*/  LEA R31, P4, R19, c[0x0][0x168], 0x1 ;  /* 0x00005a00131f7a11 */ /* 0x008fe200078808ff */
[----:B------:R-:W-:Y:S01]  /*44e0*/  STL [R1+0x64], R38 ;  /* 0x0000642601007387 */ /* 0x000fe20000100800 */
[----:B------:R-:W-:-:S02]  /*44f0*/  LEA.HI.X.SX32 R107, R107, c[0x0][0x16c], 0x1, P3 ;  /* 0x00005b006b6b7a11 */ /* 0x000fc400018f0eff */
[----:B------:R-:W-:Y:S01]  /*4500*/  LEA.HI.X.SX32 R19, R19, c[0x0][0x16c], 0x1, P4 ;  /* 0x00005b0013137a11 */ /* 0x000fe200020f0eff */
[----:B------:R1:W-:Y:S01]  /*4510*/  STL [R1+0xf4], R31 ;  /* 0x0000f41f01007387 */ /* 0x0003e20000100800 */
[C---:B------:R-:W-:Y:S02]  /*4520*/  LEA R112, P4, R93.reuse, c[0x0][0x168], 0x1 ;  /* 0x00005a005d707a11 */ /* 0x040fe400078808ff */
[----:B------:R-:W-:Y:S01]  /*4530*/  SGXT.U32 R68, R68, 0x3 ;  /* 0x000000034444781a */ /* 0x000fe20000000000 */
[----:B------:R2:W-:Y:S01]  /*4540*/  STL [R1+0x58], R28 ;  /* 0x0000581c01007387 */ /* 0x0005e20000100800 */
[----:B------:R-:W-:Y:S02]  /*4550*/  LEA.HI.X.SX32 R93, R93, c[0x0][0x16c], 0x1, P4 ;  /* 0x00005b005d5d7a11 */ /* 0x000fe400020f0eff */
[----:B------:R-:W-:Y:S02]  /*4560*/  LOP3.LUT R70, R41, 0x8, RZ, 0xfc, !PT ;  /* 0x0000000829467812 */ /* 0x000fe400078efcff */
[----:B------:R-:W-:-:S02]  /*4570*/  SHF.R.S32.HI R6, RZ, 0x1f, R7 ;  /* 0x0000001fff067819 */ /* 0x000fc40000011407 */
[----:B-1----:R-:W-:Y:S02]  /*4580*/  LEA R31, P6, R109, c[0x0][0x168], 0x1 ;  /* 0x00005a006d1f7a11 */ /* 0x002fe400078c08ff */
[----:B------:R-:W-:Y:S02]  /*4590*/  LOP3.LUT R24, R41, 0x28, RZ, 0xfc, !PT ;  /* 0x0000002829187812 */ /* 0x000fe400078efcff */
[----:B--2---:R-:W-:Y:S01]  /*45a0*/  LEA R28, P0, R17, c[0x0][0x168], 0x1 ;  /* 0x00005a00111c7a11 */ /* 0x004fe200078008ff */
[----:B------:R-:W-:Y:S01]  /*45b0*/  STL [R1+0x6c], R31 ;  /* 0x00006c1f01007387 */ /* 0x000fe20000100800 */
[----:B------:R-:W-:Y:S02]  /*45c0*/  LEA.HI.X.SX32 R109, R109, c[0x0][0x16c], 0x1, P6 ;  /* 0x00005b006d6d7a11 */ /* 0x000fe400030f0eff */
[----:B------:R-:W-:Y:S01]  /*45d0*/  LEA.HI.X.SX32 R17, R17, c[0x0][0x16c], 0x1, P0 ;  /* 0x00005b0011117a11 */ /* 0x000fe200000f0eff */
[----:B------:R1:W-:Y:S01]  /*45e0*/  STL [R1+0xf8], R28 ;  /* 0x0000f81c01007387 */ /* 0x0003e20000100800 */
[----:B------:R-:W-:-:S02]  /*45f0*/  LEA R114, P0, R94, c[0x0][0x168], 0x1 ;  /* 0x00005a005e727a11 */ /* 0x000fc400078008ff */
[C---:B------:R-:W-:Y:S01]  /*4600*/  LOP3.LUT R24, R41.reuse, 0x40, RZ, 0xfc, !PT ;  /* 0x0000004029187812 */ /* 0x040fe200078efcff */
[----:B------:R2:W-:Y:S01]  /*4610*/  STL [R1+0x60], R21 ;  /* 0x0000601501007387 */ /* 0x0005e20000100800 */
[----:B------:R-:W-:Y:S02]  /*4620*/  LEA.HI.X.SX32 R94, R94, c[0x0][0x16c], 0x1, P0 ;  /* 0x00005b005e5e7a11 */ /* 0x000fe400000f0eff */
[----:B------:R-:W-:Y:S01]  /*4630*/  LOP3.LUT R24, R41, 0x58, RZ, 0xfc, !PT ;  /* 0x0000005829187812 */ /* 0x000fe200078efcff */
[----:B------:R-:W-:Y:S01]  /*4640*/  CS2R R24, SRZ ;  /* 0x0000000000187805 */ /* 0x000fe2000001ff00 */
[----:B------:R-:W-:Y:S01]  /*4650*/  SHF.L.U64.HI R6, R7, 0x1, R6 ;  /* 0x0000000107067819 */ /* 0x000fe20000010206 */
[----:B------:R-:W-:Y:S01]  /*4660*/  CS2R R40, SRZ ;  /* 0x0000000000287805 */ /* 0x000fe2000001ff00 */
[----:B-1----:R-:W-:Y:S01]  /*4670*/  LEA R28, P2, R111, c[0x0][0x168], 0x1 ;  /* 0x00005a006f1c7a11 */ /* 0x002fe200078408ff */
[----:B------:R-:W-:Y:S01]  /*4680*/  IMAD.SHL.U32 R7, R7, 0x2, RZ ;  /* 0x0000000207077824 */ /* 0x000fe200078e00ff */
[----:B--2---:R-:W-:-:S03]  /*4690*/  LEA R21, P3, R15, c[0x0][0x168], 0x1 ;  /* 0x00005a000f157a11 */ /* 0x004fc600078608ff */
[----:B------:R-:W-:Y:S01]  /*46a0*/  STL [R1+0x74], R28 ;  /* 0x0000741c01007387 */ /* 0x000fe20000100800 */
[----:B------:R-:W-:Y:S02]  /*46b0*/  LEA.HI.X.SX32 R111, R111, c[0x0][0x16c], 0x1, P2 ;  /* 0x00005b006f6f7a11 */ /* 0x000fe400010f0eff */
[----:B------:R-:W-:Y:S01]  /*46c0*/  LEA.HI.X.SX32 R15, R15, c[0x0][0x16c], 0x1, P3 ;  /* 0x00005b000f0f7a11 */ /* 0x000fe200018f0eff */
[----:B------:R1:W-:Y:S01]  /*46d0*/  STL [R1+0xfc], R21 ;  /* 0x0000fc1501007387 */ /* 0x0003e20000100800 */
[----:B------:R-:W-:-:S03]  /*46e0*/  LEA R116, P3, R95, c[0x0][0x168], 0x1 ;  /* 0x00005a005f747a11 */ /* 0x000fc600078608ff */
[----:B------:R2:W-:Y:S01]  /*46f0*/  STL [R1+0x68], R19 ;  /* 0x0000681301007387 */ /* 0x0005e20000100800 */
[----:B------:R-:W-:Y:S02]  /*4700*/  LEA.HI.X.SX32 R95, R95, c[0x0][0x16c], 0x1, P3 ;  /* 0x00005b005f5f7a11 */ /* 0x000fe400018f0eff */
[----:B-1----:R-:W-:Y:S02]  /*4710*/  LEA R21, P5, R113, c[0x0][0x168], 0x1 ;  /* 0x00005a0071157a11 */ /* 0x002fe400078a08ff */
        /* <DEDUP_REMOVED lines=20> */
[----:B------:R-:W-:-:S03]  /*4860*/  LEA.HI.X.SX32 R117, R117, c[0x0][0x16c], 0x1, P4 ;  /* 0x00005b0075757a11 */ /* 0x000fc600020f0eff */
[----:B------:R1:W-:Y:S04]  /*4870*/  STL [R1+0x108], R15 ;  /* 0x0001080f01007387 */ /* 0x0003e80000100800 */
[----:B------:R2:W-:Y:S01]  /*4880*/  STL [R1+0x80], R13 ;  /* 0x0000800d01007387 */ /* 0x0005e20000100800 */
[----:B-1----:R-:W-:Y:S02]  /*4890*/  LEA R15, P0, R119, c[0x0][0x168], 0x1 ;  /* 0x00005a00770f7a11 */ /* 0x002fe400078008ff */
[----:B--2---:R-:W-:-:S03]  /*48a0*/  LEA R13, P1, R16, c[0x0][0x168], 0x1 ;  /* 0x00005a00100d7a11 */ /* 0x004fc600078208ff */
[----:B------:R-:W-:Y:S01]  /*48b0*/  STL [R1+0x94], R15 ;  /* 0x0000940f01007387 */ /* 0x000fe20000100800 */
[----:B------:R-:W-:-:S03]  /*48c0*/  LEA.HI.X.SX32 R119, R119, c[0x0][0x16c], 0x1, P0 ;  /* 0x00005b0077777a11 */ /* 0x000fc600000f0eff */
[----:B------:R1:W-:Y:S04]  /*48d0*/  STL [R1+0x10c], R13 ;  /* 0x00010c0d01007387 */ /* 0x0003e80000100800 */
[----:B------:R2:W-:Y:S01]  /*48e0*/  STL [R1+0x88], R12 ;  /* 0x0000880c01007387 */ /* 0x0005e20000100800 */
[----:B-1----:R-:W-:Y:S02]  /*48f0*/  LEA R13, P4, R18, c[0x0][0x168], 0x1 ;  /* 0x00005a00120d7a11 */ /* 0x002fe400078808ff */
[----:B--2---:R-:W-:-:S04]  /*4900*/  LEA R12, P3, R121, c[0x0][0x168], 0x1 ;  /* 0x00005a00790c7a11 */ /* 0x004fc800078608ff */
[----:B------:R-:W-:Y:S01]  /*4910*/  LEA.HI.X.SX32 R121, R121, c[0x0][0x16c], 0x1, P3 ;  /* 0x00005b0079797a11 */ /* 0x000fe200018f0eff */
[----:B------:R1:W-:Y:S04]  /*4920*/  STL [R1+0x9c], R12 ;  /* 0x00009c0c01007387 */ /* 0x0003e80000100800 */
[----:B------:R2:W-:Y:S01]  /*4930*/  STL [R1+0x110], R13 ;  /* 0x0001100d01007387 */ /* 0x0005e20000100800 */
[----:B-1----:R-:W-:Y:S02]  /*4940*/  LEA.HI.X.SX32 R12, R14, c[0x0][0x16c], 0x1, P5 ;  /* 0x00005b000e0c7a11 */ /* 0x002fe400028f0eff */
[----:B------:R-:W-:Y:S02]  /*4950*/  LEA R14, P3, R22, c[0x0][0x168], 0x1 ;  /* 0x00005a00160e7a11 */ /* 0x000fe400078608ff */
[----:B--2---:R-:W-:Y:S01]  /*4960*/  LEA R13, P0, R20, c[0x0][0x168], 0x1 ;  /* 0x00005a00140d7a11 */ /* 0x004fe200078008ff */
[----:B------:R1:W-:Y:S01]  /*4970*/  STL [R1+0x90], R12 ;  /* 0x0000900c01007387 */ /* 0x0003e20000100800 */
[----:B------:R-:W-:-:S04]  /*4980*/  LEA R122, P5, R98, c[0x0][0x168], 0x1 ;  /* 0x00005a00627a7a11 */ /* 0x000fc800078a08ff */
[----:B------:R-:W-:Y:S02]  /*4990*/  LEA.HI.X.SX32 R98, R98, c[0x0][0x16c], 0x1, P5 ;  /* 0x00005b0062627a11 */ /* 0x000fe400028f0eff */
[----:B-1----:R-:W-:-:S04]  /*49a0*/  LEA R12, P6, R123, c[0x0][0x168], 0x1 ;  /* 0x00005a007b0c7a11 */ /* 0x002fc800078c08ff */
[----:B------:R-:W-:Y:S01]  /*49b0*/  LEA.HI.X.SX32 R123, R123, c[0x0][0x16c], 0x1, P6 ;  /* 0x00005b007b7b7a11 */ /* 0x000fe200030f0eff */
[----:B------:R1:W-:Y:S04]  /*49c0*/  STL [R1+0xa4], R12 ;  /* 0x0000a40c01007387 */ /* 0x0003e80000100800 */
[----:B------:R-:W-:Y:S01]  /*49d0*/  STL [R1+0x114], R13 ;  /* 0x0001140d01007387 */ /* 0x000fe20000100800 */
[----:B-1----:R-:W-:Y:S02]  /*49e0*/  LEA.HI.X.SX32 R12, R16, c[0x0][0x16c], 0x1, P1 ;  /* 0x00005b00100c7a11 */ /* 0x002fe400008f0eff */
[----:B------:R-:W-:-:S03]  /*49f0*/  LEA R124, P1, R99, c[0x0][0x168], 0x1 ;  /* 0x00005a00637c7a11 */ /* 0x000fc600078208ff */
[----:B------:R1:W-:Y:S01]  /*4a00*/  STL [R1+0x98], R12 ;  /* 0x0000980c01007387 */ /* 0x0003e20000100800 */
[----:B------:R-:W-:Y:S02]  /*4a10*/  LEA.HI.X.SX32 R99, R99, c[0x0][0x16c], 0x1, P1 ;  /* 0x00005b0063637a11 */ /* 0x000fe400008f0eff */
[----:B-1----:R-:W-:-:S04]  /*4a20*/  LEA R12, P2, R125, c[0x0][0x168], 0x1 ;  /* 0x00005a007d0c7a11 */ /* 0x002fc800078408ff */
[----:B------:R-:W-:Y:S01]  /*4a30*/  LEA.HI.X.SX32 R125, R125, c[0x0][0x16c], 0x1, P2 ;  /* 0x00005b007d7d7a11 */ /* 0x000fe200010f0eff */
[----:B------:R1:W-:Y:S04]  /*4a40*/  STL [R1+0xac], R12 ;  /* 0x0000ac0c01007387 */ /* 0x0003e80000100800 */
[----:B------:R2:W-:Y:S01]  /*4a50*/  STL [R1+0x118], R14 ;  /* 0x0001180e01007387 */ /* 0x0005e20000100800 */
[----:B-1----:R-:W-:Y:S02]  /*4a60*/  LEA.HI.X.SX32 R12, R18, c[0x0][0x16c], 0x1, P4 ;  /* 0x00005b00120c7a11 */ /* 0x002fe400020f0eff */
[C---:B------:R-:W-:Y:S02]  /*4a70*/  LEA R13, P4, R100.reuse, c[0x0][0x168], 0x1 ;  /* 0x00005a00640d7a11 */ /* 0x040fe400078808ff */
[----:B--2---:R-:W-:Y:S01]  /*4a80*/  LEA R14, P6, R29, c[0x0][0x168], 0x1 ;  /* 0x00005a001d0e7a11 */ /* 0x004fe200078c08ff */
[----:B------:R1:W-:Y:S01]  /*4a90*/  STL [R1+0xa0], R12 ;  /* 0x0000a00c01007387 */ /* 0x0003e20000100800 */
[----:B------:R-:W-:-:S03]  /*4aa0*/  LEA.HI.X.SX32 R100, R100, c[0x0][0x16c], 0x1, P4 ;  /* 0x00005b0064647a11 */ /* 0x000fc600020f0eff */
[----:B------:R-:W-:Y:S01]  /*4ab0*/  STL [R1], R13 ;  /* 0x0000000d01007387 */ /* 0x000fe20000100800 */
[----:B-1----:R-:W-:-:S05]  /*4ac0*/  LEA R12, P5, R23, c[0x0][0x168], 0x1 ;  /* 0x00005a00170c7a11 */ /* 0x002fca00078a08ff */
[----:B------:R1:W-:Y:S04]  /*4ad0*/  STL [R1+0xb4], R12 ;  /* 0x0000b40c01007387 */ /* 0x0003e80000100800 */
[----:B------:R2:W-:Y:S01]  /*4ae0*/  STL [R1+0x11c], R14 ;  /* 0x00011c0e01007387 */ /* 0x0005e20000100800 */
[----:B-1----:R-:W-:Y:S02]  /*4af0*/  LEA.HI.X.SX32 R12, R20, c[0x0][0x16c], 0x1, P0 ;  /* 0x00005b00140c7a11 */ /* 0x002fe400000f0eff */
[C---:B------:R-:W-:Y:S02]  /*4b00*/  LEA R13, P0, R101.reuse, c[0x0][0x168], 0x1 ;  /* 0x00005a00650d7a11 */ /* 0x040fe400078008ff */
[----:B--2---:R-:W-:Y:S01]  /*4b10*/  LEA R14, P2, R36, c[0x0][0x168], 0x1 ;  /* 0x00005a00240e7a11 */ /* 0x004fe200078408ff */
[----:B------:R1:W-:Y:S01]  /*4b20*/  STL [R1+0xa8], R12 ;  /* 0x0000a80c01007387 */ /* 0x0003e20000100800 */
[----:B------:R-:W-:-:S03]  /*4b30*/  LEA.HI.X.SX32 R101, R101, c[0x0][0x16c], 0x1, P0 ;  /* 0x00005b0065657a11 */ /* 0x000fc600000f0eff */
[----:B------:R2:W-:Y:S01]  /*4b40*/  STL [R1+0x8], R13 ;  /* 0x0000080d01007387 */ /* 0x0005e20000100800 */
[----:B-1----:R-:W-:Y:S02]  /*4b50*/  LEA R12, P1, R30, c[0x0][0x168], 0x1 ;  /* 0x00005a001e0c7a11 */ /* 0x002fe400078208ff */
[----:B--2---:R-:W-:-:S03]  /*4b60*/  LEA.HI.X.SX32 R13, R22, c[0x0][0x16c], 0x1, P3 ;  /* 0x00005b00160d7a11 */ /* 0x004fc600018f0eff */
[----:B------:R1:W-:Y:S04]  /*4b70*/  STL [R1+0xbc], R12 ;  /* 0x0000bc0c01007387 */ /* 0x0003e80000100800 */
[----:B------:R-:W-:Y:S04]  /*4b80*/  STL [R1+0x120], R14 ;  /* 0x0001200e01007387 */ /* 0x000fe80000100800 */
[----:B------:R2:W-:Y:S01]  /*4b90*/  STL [R1+0xb0], R13 ;  /* 0x0000b00d01007387 */ /* 0x0005e20000100800 */
[----:B-1----:R-:W-:-:S04]  /*4ba0*/  LEA R12, P3, R104, c[0x0][0x168], 0x1 ;  /* 0x00005a00680c7a11 */ /* 0x002fc800078608ff */
[----:B------:R-:W-:Y:S01]  /*4bb0*/  LEA.HI.X.SX32 R104, R104, c[0x0][0x16c], 0x1, P3 ;  /* 0x00005b0068687a11 */ /* 0x000fe200018f0eff */
[----:B------:R1:W-:Y:S01]  /*4bc0*/  STL [R1+0x10], R12 ;  /* 0x0000100c01007387 */ /* 0x0003e20000100800 */
[----:B--2---:R-:W-:-:S05]  /*4bd0*/  LEA R13, P4, R37, c[0x0][0x168], 0x1 ;  /* 0x00005a00250d7a11 */ /* 0x004fca00078808ff */
[----:B------:R2:W-:Y:S01]  /*4be0*/  STL [R1+0xc4], R13 ;  /* 0x0000c40d01007387 */ /* 0x0005e20000100800 */
[----:B-1----:R-:W-:Y:S02]  /*4bf0*/  LEA.HI.X.SX32 R12, R23, c[0x0][0x16c], 0x1, P5 ;  /* 0x00005b00170c7a11 */ /* 0x002fe400028f0eff */
[----:B------:R-:W-:-:S03]  /*4c00*/  LEA R14, P5, R39, c[0x0][0x168], 0x1 ;  /* 0x00005a00270e7a11 */ /* 0x000fc600078a08ff */
[----:B------:R1:W-:Y:S01]  /*4c10*/  STL [R1+0x4], R12 ;  /* 0x0000040c01007387 */ /* 0x0003e20000100800 */
[----:B--2---:R-:W-:-:S03]  /*4c20*/  LEA.HI.X.SX32 R13, R29, c[0x0][0x16c], 0x1, P6 ;  /* 0x00005b001d0d7a11 */ /* 0x004fc600030f0eff */
[----:B------:R2:W-:Y:S04]  /*4c30*/  STL [R1+0xc8], R14 ;  /* 0x0000c80e01007387 */ /* 0x0005e80000100800 */
[----:B------:R3:W-:Y:S01]  /*4c40*/  STL [R1+0xb8], R13 ;  /* 0x0000b80d01007387 */ /* 0x0007e20000100800 */
[----:B-1----:R-:W-:Y:S02]  /*4c50*/  LEA R12, P6, R64, c[0x0][0x168], 0x1 ;  /* 0x00005a00400c7a11 */ /* 0x002fe400078c08ff */
[----:B--2---:R-:W-:-:S03]  /*4c60*/  LEA R14, P0, R65, c[0x0][0x168], 0x1 ;  /* 0x00005a00410e7a11 */ /* 0x004fc600078008ff */
[----:B------:R1:W-:Y:S01]  /*4c70*/  STL [R1+0xcc], R12 ;  /* 0x0000cc0c01007387 */ /* 0x0003e20000100800 */
[----:B---3--:R-:W-:-:S03]  /*4c80*/  LEA.HI.X.SX32 R13, R30, c[0x0][0x16c], 0x1, P1 ;  /* 0x00005b001e0d7a11 */ /* 0x008fc600008f0eff */
[----:B------:R2:W-:Y:S04]  /*4c90*/  STL [R1+0xd0], R14 ;  /* 0x0000d00e01007387 */ /* 0x0005e80000100800 */
[----:B------:R3:W-:Y:S01]  /*4ca0*/  STL [R1+0xc], R13 ;  /* 0x00000c0d01007387 */ /* 0x0007e20000100800 */
[----:B-1----:R-:W-:Y:S02]  /*4cb0*/  LEA.HI.X.SX32 R12, R36, c[0x0][0x16c], 0x1, P2 ;  /* 0x00005b00240c7a11 */ /* 0x002fe400010f0eff */
[----:B--2---:R-:W-:-:S03]  /*4cc0*/  LEA.HI.X.SX32 R14, R65, c[0x0][0x16c], 0x1, P0 ;  /* 0x00005b00410e7a11 */ /* 0x004fc600000f0eff */
[----:B------:R1:W-:Y:S01]  /*4cd0*/  STL [R1+0xc0], R12 ;  /* 0x0000c00c01007387 */ /* 0x0003e20000100800 */
[----:B---3--:R-:W-:-:S05]  /*4ce0*/  LEA.HI.X.SX32 R13, R37, c[0x0][0x16c], 0x1, P4 ;  /* 0x00005b00250d7a11 */ /* 0x008fca00020f0eff */
[----:B------:R2:W-:Y:S01]  /*4cf0*/  STL [R1+0x14], R13 ;  /* 0x0000140d01007387 */ /* 0x0005e20000100800 */
[----:B-1----:R-:W-:-:S05]  /*4d00*/  LEA.HI.X.SX32 R12, R39, c[0x0][0x16c], 0x1, P5 ;  /* 0x00005b00270c7a11 */ /* 0x002fca00028f0eff */
[----:B------:R1:W-:Y:S01]  /*4d10*/  STL [R1+0x18], R12 ;  /* 0x0000180c01007387 */ /* 0x0003e20000100800 */
[----:B--2---:R-:W-:Y:S01]  /*4d20*/  IMAD R13, R66, c[0x0][0x188], RZ ;  /* 0x00006200420d7a24 */ /* 0x004fe200078e02ff */
[----:B------:R-:W-:-:S05]  /*4d30*/  LOP3.LUT R66, R68, 0x58, RZ, 0xfc, !PT ;  /* 0x0000005844427812 */ /* 0x000fca00078efcff */
[----:B------:R-:W-:Y:S01]  /*4d40*/  IMAD R13, R66, c[0x0][0x188], RZ ;  /* 0x00006200420d7a24 */ /* 0x000fe200078e02ff */
[----:B-1----:R-:W-:-:S05]  /*4d50*/  LEA.HI.X.SX32 R12, R64, c[0x0][0x16c], 0x1, P6 ;  /* 0x00005b00400c7a11 */ /* 0x002fca00030f0eff */
[----:B------:R1:W-:Y:S04]  /*4d60*/  STL [R1+0x1c], R12 ;  /* 0x00001c0c01007387 */ /* 0x0003e80000100800 */
[----:B------:R2:W-:Y:S01]  /*4d70*/  STL [R1+0x20], R14 ;  /* 0x0000200e01007387 */ /* 0x0005e20000100800 */
[----:B-1----:R-:W-:Y:S01]  /*4d80*/  IMAD R12, R67, c[0x0][0x188], RZ ;  /* 0x00006200430c7a24 */ /* 0x002fe200078e02ff */
[----:B------:R-:W-:Y:S02]  /*4d90*/  LOP3.LUT R67, R68, 0x50, RZ, 0xfc, !PT ;  /* 0x0000005044437812 */ /* 0x000fe400078efcff */
[--C-:B0-----:R-:W-:Y:S02]  /*4da0*/  SHF.R.U32.HI R68, RZ, 0x6, R69.reuse ;  /* 0x00000006ff447819 */ /* 0x101fe40000011645 */
[----:B------:R-:W-:Y:S01]  /*4db0*/  SHF.R.U32.HI R69, RZ, 0x6, R69 ;  /* 0x00000006ff457819 */ /* 0x000fe20000011645 */
[----:B------:R-:W-:Y:S01]  /*4dc0*/  IMAD R12, R67, c[0x0][0x188], RZ ;  /* 0x00006200430c7a24 */ /* 0x000fe200078e02ff */
[----:B------:R-:W-:-:S02]  /*4dd0*/  SGXT.U32 R68, R68, 0x3 ;  /* 0x000000034444781a */ /* 0x000fc40000000000 */
[----:B------:R-:W-:Y:S02]  /*4de0*/  SGXT.U32 R69, R69, 0x3 ;  /* 0x000000034545781a */ /* 0x000fe40000000000 */
[C---:B------:R-:W-:Y:S02]  /*4df0*/  LOP3.LUT R66, R68.reuse, 0x48, RZ, 0xfc, !PT ;  /* 0x0000004844427812 */ /* 0x040fe400078efcff */
[C---:B------:R-:W-:Y:S02]  /*4e00*/  LOP3.LUT R67, R68.reuse, 0x40, RZ, 0xfc, !PT ;  /* 0x0000004044437812 */ /* 0x040fe400078efcff */
[----:B------:R-:W-:Y:S01]  /*4e10*/  LOP3.LUT R68, R68, 0x38, RZ, 0xfc, !PT ;  /* 0x0000003844447812 */ /* 0x000fe200078efcff */
[----:B--2---:R-:W-:Y:S01]  /*4e20*/  IMAD R14, R66, c[0x0][0x188], RZ ;  /* 0x00006200420e7a24 */ /* 0x004fe200078e02ff */
[----:B------:R-:W-:Y:S01]  /*4e30*/  LOP3.LUT R66, R69, 0x30, RZ, 0xfc, !PT ;  /* 0x0000003045427812 */ /* 0x000fe200078efcff */
[----:B------:R-:W-:Y:S01]  /*4e40*/  IMAD R13, R67, c[0x0][0x188], RZ ;  /* 0x00006200430d7a24 */ /* 0x000fe200078e02ff */
[C---:B------:R-:W-:Y:S01]  /*4e50*/  LOP3.LUT R67, R69.reuse, 0x28, RZ, 0xfc, !PT ;  /* 0x0000002845437812 */ /* 0x040fe200078efcff */
[----:B------:R-:W-:Y:S01]  /*4e60*/  IMAD R12, R68, c[0x0][0x188], RZ ;  /* 0x00006200440c7a24 */ /* 0x000fe200078e02ff */
[C---:B------:R-:W-:Y:S01]  /*4e70*/  LOP3.LUT R68, R69.reuse, 0x20, RZ, 0xfc, !PT ;  /* 0x0000002045447812 */ /* 0x040fe200078efcff */
[----:B------:R-:W-:Y:S01]  /*4e80*/  IMAD R14, R66, c[0x0][0x188], RZ ;  /* 0x00006200420e7a24 */ /* 0x000fe200078e02ff */
[----:B------:R-:W-:Y:S01]  /*4e90*/  LOP3.LUT R69, R69, 0x18, RZ, 0xfc, !PT ;  /* 0x0000001845457812 */ /* 0x000fe200078efcff */
[----:B------:R-:W-:-:S02]  /*4ea0*/  IMAD R13, R67, c[0x0][0x188], RZ ;  /* 0x00006200430d7a24 */ /* 0x000fc400078e02ff */
[----:B------:R-:W-:Y:S02]  /*4eb0*/  IMAD R12, R68, c[0x0][0x188], RZ ;  /* 0x00006200440c7a24 */ /* 0x000fe400078e02ff */
[----:B------:R-:W-:Y:S01]  /*4ec0*/  IMAD R14, R69, c[0x0][0x188], RZ ;  /* 0x00006200450e7a24 */ /* 0x000fe200078e02ff */
[----:B------:R-:W-:Y:S01]  /*4ed0*/  LOP3.LUT R14, R0, 0x40, RZ, 0x3c, !PT ;  /* 0x00000040000e7812 */ /* 0x000fe200078e3cff */
[----:B------:R-:W-:Y:S01]  /*4ee0*/  IMAD R13, R71, c[0x0][0x188], RZ ;  /* 0x00006200470d7a24 */ /* 0x000fe200078e02ff */
[----:B------:R-:W-:Y:S01]  /*4ef0*/  LOP3.LUT R13, R3, 0x40, RZ, 0x3c, !PT ;  /* 0x00000040030d7812 */ /* 0x000fe200078e3cff */
[----:B------:R-:W-:Y:S01]  /*4f00*/  IMAD R12, R70, c[0x0][0x188], RZ ;  /* 0x00006200460c7a24 */ /* 0x000fe200078e02ff */
[----:B------:R-:W-:-:S06]  /*4f10*/  LOP3.LUT R12, R4, 0x40, RZ, 0x3c, !PT ;  /* 0x00000040040c7812 */ /* 0x000fcc00078e3cff */
.L_x_2:
[----:B------:R-:W0:Y:S01]  /*4f20*/  S2R R12, SR_TID.X ;  /* 0x00000000000c7919 */ /* 0x000e220000002100 */
[----:B------:R-:W-:-:S03]  /*4f30*/  PRMT R65, RZ, 0x7610, R65 ;  /* 0x00007610ff417816 */ /* 0x000fc60000000041 */
[----:B------:R-:W1:Y:S04]  /*4f40*/  S2R R13, SR_TID.X ;  /* 0x00000000000d7919 */ /* 0x000e680000002100 */
[----:B------:R-:W2:Y:S04]  /*4f50*/  S2R R14, SR_TID.X ;  /* 0x00000000000e7919 */ /* 0x000ea80000002100 */
[----:B------:R-:W-:Y:S01]  /*4f60*/  STL [R1+0x218], R62 ;  /* 0x0002183e01007387 */ /* 0x000fe20000100800 */
[----:B------:R-:W-:Y:S02]  /*4f70*/  PRMT R38, RZ, 0x7610, R38 ;  /* 0x00007610ff267816 */ /* 0x000fe40000000026 */
[----:B------:R-:W-:Y:S01]  /*4f80*/  PRMT R36, RZ, 0x7610, R36 ;  /* 0x00007610ff247816 */ /* 0x000fe20000000024 */
[----:B------:R3:W-:Y:S01]  /*4f90*/  STL [R1+0x214], R63 ;  /* 0x0002143f01007387 */ /* 0x0007e20000100800 */
[----:B------:R-:W-:-:S03]  /*4fa0*/  PRMT R30, RZ, 0x7610, R30 ;  /* 0x00007610ff1e7816 */ /* 0x000fc6000000001e */
[----:B------:R4:W-:Y:S01]  /*4fb0*/  STL [R1+0x12c], R9 ;  /* 0x00012c0901007387 */ /* 0x0009e20000100800 */
[----:B0-----:R-:W-:Y:S02]  /*4fc0*/  SHF.R.U32.HI R15, RZ, 0x6, R12 ;  /* 0x00000006ff0f7819 */ /* 0x001fe4000001160c */
[----:B------:R-:W-:Y:S01]  /*4fd0*/  PRMT R29, RZ, 0x7610, R29 ;  /* 0x00007610ff1d7816 */ /* 0x000fe2000000001d */
[----:B---3--:R-:W3:Y:S01]  /*4fe0*/  LDL.LU R63, [R1+0xd0] ;  /* 0x0000d000013f7983 */ /* 0x008ee20000300800 */
[----:B------:R-:W-:-:S04]  /*4ff0*/  SGXT.U32 R15, R15, 0x3 ;  /* 0x000000030f0f781a */ /* 0x000fc80000000000 */
[C---:B------:R-:W-:Y:S01]  /*5000*/  LOP3.LUT R70, R15.reuse, 0x8, RZ, 0xfc, !PT ;  /* 0x000000080f467812 */ /* 0x040fe200078efcff */
[----:B------:R-:W-:Y:S01]  /*5010*/  IMAD R12, R15, c[0x0][0x188], RZ ;  /* 0x000062000f0c7a24 */ /* 0x000fe200078e02ff */
[----:B-1----:R-:W-:Y:S02]  /*5020*/  SHF.R.U32.HI R15, RZ, 0x6, R13 ;  /* 0x00000006ff0f7819 */ /* 0x002fe4000001160d */
[----:B------:R-:W-:Y:S01]  /*5030*/  ISETP.GE.AND P1, PT, R70, UR4, PT ;  /* 0x0000000446007c0c */ /* 0x000fe2000bf26270 */
[----:B------:R-:W-:Y:S01]  /*5040*/  IMAD.WIDE R12, R12, 0x2, R10 ;  /* 0x000000020c0c7825 */ /* 0x000fe200078e020a */
[----:B------:R-:W-:Y:S02]  /*5050*/  SGXT.U32 R15, R15, 0x3 ;  /* 0x000000030f0f781a */ /* 0x000fe40000000000 */
[----:B--2---:R-:W-:Y:S02]  /*5060*/  SHF.R.U32.HI R8, RZ, 0x6, R14 ;  /* 0x00000006ff087819 */ /* 0x004fe4000001160e */
[----:B------:R-:W-:-:S02]  /*5070*/  LOP3.LUT R71, R15, 0x8, RZ, 0xfc, !PT ;  /* 0x000000080f477812 */ /* 0x000fc400078efcff */
[----:B------:R-:W-:Y:S02]  /*5080*/  LOP3.LUT R70, R15, 0x10, RZ, 0xfc, !PT ;  /* 0x000000100f467812 */ /* 0x000fe400078efcff */
[----:B------:R-:W0:Y:S01]  /*5090*/  S2R R15, SR_TID.X ;  /* 0x00000000000f7919 */ /* 0x000e220000002100 */
[----:B------:R-:W-:-:S04]  /*50a0*/  SGXT.U32 R8, R8, 0x3 ;  /* 0x000000030808781a */ /* 0x000fc80000000000 */
[----:B------:R-:W-:Y:S01]  /*50b0*/  ISETP.GE.AND P0, PT, R8, UR4, PT ;  /* 0x0000000408007c0c */ /* 0x000fe2000bf06270 */
[----:B------:R-:W-:-:S12]  /*50c0*/  IMAD R71, R71, c[0x0][0x188], RZ ;  /* 0x0000620047477a24 */ /* 0x000fd800078e02ff */
[----:B------:R1:W2:Y:S01]  /*50d0*/  @!P0 LDG.E.U16 R65, [R12.64] ;  /* 0x000000060c418981 */ /* 0x0002a2000c1e1500 */
[----:B------:R-:W-:Y:S02]  /*50e0*/  ISETP.GE.AND P0, PT, R70, UR4, PT ;  /* 0x0000000446007c0c */ /* 0x000fe4000bf06270 */
[----:B0-----:R-:W-:-:S04]  /*50f0*/  SHF.R.U32.HI R70, RZ, 0x6, R15 ;  /* 0x00000006ff467819 */ /* 0x001fc8000001160f */
[----:B------:R-:W-:Y:S01]  /*5100*/  SGXT.U32 R70, R70, 0x3 ;  /* 0x000000034646781a */ /* 0x000fe20000000000 */
[----:B-1----:R-:W-:Y:S01]  /*5110*/  IMAD.WIDE R12, R71, 0x2, R10 ;  /* 0x00000002470c7825 */ /* 0x002fe200078e020a */
[----:B------:R-:W-:Y:S02]  /*5120*/  SHF.R.U32.HI R15, RZ, 0x6, R15 ;  /* 0x00000006ff0f7819 */ /* 0x000fe4000001160f */
[C---:B------:R-:W-:Y:S02]  /*5130*/  LOP3.LUT R71, R70.reuse, 0x10, RZ, 0xfc, !PT ;  /* 0x0000001046477812 */ /* 0x040fe400078efcff */
[----:B------:R-:W-:Y:S01]  /*5140*/  LOP3.LUT R70, R70, 0x18, RZ, 0xfc, !PT ;  /* 0x0000001846467812 */ /* 0x000fe200078efcff */
[----:B------:R0:W2:Y:S01]  /*5150*/  @!P1 LDG.E.U16 R38, [R12.64] ;  /* 0x000000060c269981 */ /* 0x0000a2000c1e1500 */
[----:B------:R-:W-:Y:S01]  /*5160*/  SGXT.U32 R15, R15, 0x3 ;  /* 0x000000030f0f781a */ /* 0x000fe20000000000 */
[----:B------:R-:W-:Y:S01]  /*5170*/  IMAD R71, R71, c[0x0][0x188], RZ ;  /* 0x0000620047477a24 */ /* 0x000fe200078e02ff */
[----:B------:R-:W-:-:S02]  /*5180*/  ISETP.GE.AND P1, PT, R70, UR4, PT ;  /* 0x0000000446007c0c */ /* 0x000fc4000bf26270 */
[----:B------:R-:W-:Y:S01]  /*5190*/  LOP3.LUT R70, R15, 0x20, RZ, 0xfc, !PT ;  /* 0x000000200f467812 */ /* 0x000fe200078efcff */
[----:B0-----:R-:W-:Y:S01]  /*51a0*/  IMAD.WIDE R12, R71, 0x2, R10 ;  /* 0x00000002470c7825 */ /* 0x001fe200078e020a */
[----:B------:R-:W-:Y:S02]  /*51b0*/  LOP3.LUT R71, R15, 0x18, RZ, 0xfc, !PT ;  /* 0x000000180f477812 */ /* 0x000fe400078efcff */
[----:B------:R-:W0:Y:S04]  /*51c0*/  S2R R15, SR_TID.X ;  /* 0x00000000000f7919 */ /* 0x000e280000002100 */
[----:B------:R1:W2:Y:S01]  /*51d0*/  @!P0 LDG.E.U16 R36, [R12.64] ;  /* 0x000000060c248981 */ /* 0x0002a2000c1e1500 */
[----:B------:R-:W-:Y:S01]  /*51e0*/  ISETP.GE.AND P0, PT, R70, UR4, PT ;  /* 0x0000000446007c0c */ /* 0x000fe2000bf06270 */
[----:B------:R-:W-:-:S04]  /*51f0*/  IMAD R71, R71, c[0x0][0x188], RZ ;  /* 0x0000620047477a24 */ /* 0x000fc800078e02ff */
[----:B-1----:R-:W-:-:S05]  /*5200*/  IMAD.WIDE R12, R71, 0x2, R10 ;  /* 0x00000002470c7825 */ /* 0x002fca00078e020a */
[----:B------:R1:W2:Y:S01]  /*5210*/  @!P1 LDG.E.U16 R30, [R12.64] ;  /* 0x000000060c1e9981 */ /* 0x0002a2000c1e1500 */
[----:B0-----:R-:W-:-:S04]  /*5220*/  SHF.R.U32.HI R70, RZ, 0x6, R15 ;  /* 0x00000006ff467819 */ /* 0x001fc8000001160f */
[----:B------:R-:W-:Y:S02]  /*5230*/  SGXT.U32 R70, R70, 0x3 ;  /* 0x000000034646781a */ /* 0x000fe40000000000 */
[----:B------:R-:W-:Y:S02]  /*5240*/  SHF.R.U32.HI R15, RZ, 0x6, R15 ;  /* 0x00000006ff0f7819 */ /* 0x000fe4000001160f */
[C---:B------:R-:W-:Y:S02]  /*5250*/  LOP3.LUT R62, R70.reuse, 0x20, RZ, 0xfc, !PT ;  /* 0x00000020463e7812 */ /* 0x040fe400078efcff */
[----:B----4-:R-:W-:Y:S02]  /*5260*/  LOP3.LUT R9, R70, 0x28, RZ, 0xfc, !PT ;  /* 0x0000002846097812 */ /* 0x010fe400078efcff */
[----:B------:R-:W-:Y:S01]  /*5270*/  SGXT.U32 R15, R15, 0x3 ;  /* 0x000000030f0f781a */ /* 0x000fe20000000000 */
[----:B------:R-:W-:Y:S01]  /*5280*/  IMAD R62, R62, c[0x0][0x188], RZ ;  /* 0x000062003e3e7a24 */ /* 0x000fe200078e02ff */
[----:B------:R-:W-:-:S02]  /*5290*/  ISETP.GE.AND P1, PT, R9, UR4, PT ;  /* 0x0000000409007c0c */ /* 0x000fc4000bf26270 */
[C---:B------:R-:W-:Y:S01]  /*52a0*/  LOP3.LUT R9, R15.reuse, 0x30, RZ, 0xfc, !PT ;  /* 0x000000300f097812 */ /* 0x040fe200078efcff */
[----:B-1----:R-:W-:Y:S01]  /*52b0*/  IMAD.WIDE R12, R62, 0x2, R10 ;  /* 0x000000023e0c7825 */ /* 0x002fe200078e020a */
[----:B------:R-:W-:Y:S02]  /*52c0*/  LOP3.LUT R62, R15, 0x28, RZ, 0xfc, !PT ;  /* 0x000000280f3e7812 */ /* 0x000fe400078efcff */
[----:B------:R-:W0:Y:S04]  /*52d0*/  S2R R15, SR_TID.X ;  /* 0x00000000000f7919 */ /* 0x000e280000002100 */
[----:B------:R-:W1:Y:S01]  /*52e0*/  S2R R70, SR_TID.X ;  /* 0x0000000000467919 */ /* 0x000e620000002100 */
[----:B------:R-:W-:-:S03]  /*52f0*/  IMAD R62, R62, c[0x0][0x188], RZ ;  /* 0x000062003e3e7a24 */ /* 0x000fc600078e02ff */
[----:B------:R4:W2:Y:S01]  /*5300*/  @!P0 LDG.E.U16 R29, [R12.64] ;  /* 0x000000060c1d8981 */ /* 0x0008a2000c1e1500 */
[----:B------:R-:W-:Y:S02]  /*5310*/  ISETP.GE.AND P0, PT, R9, UR4, PT ;  /* 0x0000000409007c0c */ /* 0x000fe4000bf06270 */
[----:B------:R-:W-:Y:S02]  /*5320*/  PRMT R23, RZ, 0x7610, R23 ;  /* 0x00007610ff177816 */ /* 0x000fe40000000017 */
[----:B0-----:R-:W-:-:S04]  /*5330*/  SHF.R.U32.HI R71, RZ, 0x6, R15 ;  /* 0x00000006ff477819 */ /* 0x001fc8000001160f */
[----:B------:R-:W-:Y:S01]  /*5340*/  SGXT.U32 R71, R71, 0x3 ;  /* 0x000000034747781a */ /* 0x000fe20000000000 */
[----:B----4-:R-:W-:-:S03]  /*5350*/  IMAD.WIDE R12, R62, 0x2, R10 ;  /* 0x000000023e0c7825 */ /* 0x010fc600078e020a */
[C---:B------:R-:W-:Y:S02]  /*5360*/  LOP3.LUT R15, R71.reuse, 0x30, RZ, 0xfc, !PT ;  /* 0x00000030470f7812 */ /* 0x040fe400078efcff */
[----:B------:R-:W-:Y:S01]  /*5370*/  LOP3.LUT R9, R71, 0x38, RZ, 0xfc, !PT ;  /* 0x0000003847097812 */ /* 0x000fe200078efcff */
[----:B------:R0:W4:Y:S01]  /*5380*/  @!P1 LDG.E.U16 R23, [R12.64] ;  /* 0x000000060c179981 */ /* 0x000122000c1e1500 */
[----:B-1----:R-:W-:Y:S01]  /*5390*/  SHF.R.U32.HI R71, RZ, 0x6, R70 ;  /* 0x00000006ff477819 */ /* 0x002fe20000011646 */
[----:B------:R-:W-:-:S03]  /*53a0*/  IMAD R15, R15, c[0x0][0x188], RZ ;  /* 0x000062000f0f7a24 */ /* 0x000fc600078e02ff */
[----:B------:R-:W-:Y:S02]  /*53b0*/  SGXT.U32 R71, R71, 0x3 ;  /* 0x000000034747781a */ /* 0x000fe40000000000 */
[----:B------:R-:W-:Y:S01]  /*53c0*/  ISETP.GE.AND P1, PT, R9, UR4, PT ;  /* 0x0000000409007c0c */ /* 0x000fe2000bf26270 */
[----:B0-----:R-:W-:Y:S01]  /*53d0*/  IMAD.WIDE R12, R15, 0x2, R10 ;  /* 0x000000020f0c7825 */ /* 0x001fe200078e020a */
[C---:B------:R-:W-:Y:S02]  /*53e0*/  LOP3.LUT R15, R71.reuse, 0x38, RZ, 0xfc, !PT ;  /* 0x00000038470f7812 */ /* 0x040fe400078efcff */
[----:B------:R-:W-:Y:S02]  /*53f0*/  LOP3.LUT R9, R71, 0x40, RZ, 0xfc, !PT ;  /* 0x0000004047097812 */ /* 0x000fe400078efcff */
[----:B------:R-:W-:Y:S02]  /*5400*/  PRMT R18, RZ, 0x7610, R18 ;  /* 0x00007610ff127816 */ /* 0x000fe40000000012 */
[----:B------:R-:W-:Y:S01]  /*5410*/  SHF.R.U32.HI R71, RZ, 0x6, R70 ;  /* 0x00000006ff477819 */ /* 0x000fe20000011646 */
[----:B------:R-:W-:-:S03]  /*5420*/  IMAD R15, R15, c[0x0][0x188], RZ ;  /* 0x000062000f0f7a24 */ /* 0x000fc600078e02ff */
[----:B------:R-:W-:Y:S01]  /*5430*/  SGXT.U32 R71, R71, 0x3 ;  /* 0x000000034747781a */ /* 0x000fe20000000000 */
[----:B------:R0:W2:Y:S01]  /*5440*/  @!P0 LDG.E.U16 R18, [R12.64] ;  /* 0x000000060c128981 */ /* 0x0000a2000c1e1500 */
[----:B------:R-:W-:Y:S01]  /*5450*/  PRMT R17, RZ, 0x7610, R17 ;  /* 0x00007610ff117816 */ /* 0x000fe20000000011 */
[----:B0-----:R-:W-:Y:S01]  /*5460*/  IMAD.WIDE R12, R15, 0x2, R10 ;  /* 0x000000020f0c7825 */ /* 0x001fe200078e020a */
[----:B------:R-:W-:-:S04]  /*5470*/  LOP3.LUT R15, R71, 0x40, RZ, 0xfc, !PT ;  /* 0x00000040470f7812 */ /* 0x000fc800078efcff */
[----:B------:R0:W2:Y:S01]  /*5480*/  @!P1 LDG.E.U16 R17, [R12.64] ;  /* 0x000000060c119981 */ /* 0x0000a2000c1e1500 */
[----:B------:R-:W-:-:S04]  /*5490*/  IMAD R15, R15, c[0x0][0x188], RZ ;  /* 0x000062000f0f7a24 */ /* 0x000fc800078e02ff */
[----:B0-----:R-:W-:Y:S02]  /*54a0*/  IMAD.WIDE R12, R15, 0x2, R10 ;  /* 0x000000020f0c7825 */ /* 0x001fe400078e020a */
[----:B------:R-:W0:Y:S01]  /*54b0*/  S2R R15, SR_TID.X ;  /* 0x00000000000f7919 */ /* 0x000e220000002100 */
[----:B------:R-:W-:Y:S02]  /*54c0*/  SHF.R.U32.HI R70, RZ, 0x6, R70 ;  /* 0x00000006ff467819 */ /* 0x000fe40000011646 */
[----:B------:R-:W-:Y:S02]  /*54d0*/  ISETP.GE.AND P0, PT, R9, UR4, PT ;  /* 0x0000000409007c0c */ /* 0x000fe4000bf06270 */
[----:B------:R-:W-:Y:S02]  /*54e0*/  LOP3.LUT R9, R71, 0x48, RZ, 0xfc, !PT ;  /* 0x0000004847097812 */ /* 0x000fe400078efcff */
[----:B------:R-:W-:Y:S02]  /*54f0*/  SGXT.U32 R70, R70, 0x3 ;  /* 0x000000034646781a */ /* 0x000fe40000000000 */
[----:B------:R-:W-:-:S02]  /*5500*/  ISETP.GE.AND P1, PT, R9, UR4, PT ;  /* 0x0000000409007c0c */ /* 0x000fc4000bf26270 */
[----:B------:R-:W-:Y:S02]  /*5510*/  LOP3.LUT R9, R70, 0x50, RZ, 0xfc, !PT ;  /* 0x0000005046097812 */ /* 0x000fe400078efcff */
[----:B------:R-:W1:Y:S01]  /*5520*/  S2R R70, SR_TID.X ;  /* 0x0000000000467919 */ /* 0x000e620000002100 */
[----:B------:R-:W-:-:S06]  /*5530*/  PRMT R21, RZ, 0x7610, R21 ;  /* 0x00007610ff157816 */ /* 0x000fcc0000000015 */
[----:B------:R1:W2:Y:S01]  /*5540*/  @!P0 LDG.E.U16 R21, [R12.64] ;  /* 0x000000060c158981 */ /* 0x0002a2000c1e1500 */
[----:B0-----:R-:W-:-:S04]  /*5550*/  SHF.R.U32.HI R71, RZ, 0x6, R15 ;  /* 0x00000006ff477819 */ /* 0x001fc8000001160f */
[----:B------:R-:W-:Y:S02]  /*5560*/  SGXT.U32 R71, R71, 0x3 ;  /* 0x000000034747781a */ /* 0x000fe40000000000 */
[----:B------:R-:W-:Y:S02]  /*5570*/  ISETP.GE.AND P0, PT, R9, UR4, PT ;  /* 0x0000000409007c0c */ /* 0x000fe4000bf06270 */
[----:B------:R-:W-:Y:S02]  /*5580*/  LOP3.LUT R9, R71, 0x48, RZ, 0xfc, !PT ;  /* 0x0000004847097812 */ /* 0x000fe400078efcff */
[----:B------:R-:W-:-:S03]  /*5590*/  SHF.R.U32.HI R15, RZ, 0x6, R15 ;  /* 0x00000006ff0f7819 */ /* 0x000fc6000001160f */
[----:B------:R-:W-:Y:S01]  /*55a0*/  IMAD R9, R9, c[0x0][0x188], RZ ;  /* 0x0000620009097a24 */ /* 0x000fe200078e02ff */
[----:B------:R-:W-:-:S03]  /*55b0*/  SGXT.U32 R15, R15, 0x3 ;  /* 0x000000030f0f781a */ /* 0x000fc60000000000 */
[----:B-1----:R-:W-:Y:S01]  /*55c0*/  IMAD.WIDE R12, R9, 0x2, R10 ;  /* 0x00000002090c7825 */ /* 0x002fe200078e020a */
[----:B------:R-:W-:Y:S02]  /*55d0*/  LOP3.LUT R9, R15, 0x50, RZ, 0xfc, !PT ;  /* 0x000000500f097812 */ /* 0x000fe400078efcff */
[----:B------:R-:W-:Y:S02]  /*55e0*/  SHF.R.U32.HI R15, RZ, 0x6, R70 ;  /* 0x00000006ff0f7819 */ /* 0x000fe40000011646 */
[----:B------:R-:W-:Y:S01]  /*55f0*/  PRMT R20, RZ, 0x7610, R20 ;  /* 0x00007610ff147816 */ /* 0x000fe20000000014 */
[----:B------:R-:W-:Y:S01]  /*5600*/  IMAD R9, R9, c[0x0][0x188], RZ ;  /* 0x0000620009097a24 */ /* 0x000fe200078e02ff */
[----:B------:R-:W-:-:S04]  /*5610*/  SGXT.U32 R15, R15, 0x3 ;  /* 0x000000030f0f781a */ /* 0x000fc80000000000 */
[----:B------:R0:W2:Y:S02]  /*5620*/  @!P1 LDG.E.U16 R20, [R12.64] ;  /* 0x000000060c149981 */ /* 0x0000a4000c1e1500 */
[----:B0-----:R-:W-:Y:S01]  /*5630*/  IMAD.WIDE R12, R9, 0x2, R10 ;  /* 0x00000002090c7825 */ /* 0x001fe200078e020a */
[----:B------:R-:W-:Y:S02]  /*5640*/  LOP3.LUT R9, R15, 0x58, RZ, 0xfc, !PT ;  /* 0x000000580f097812 */ /* 0x000fe400078efcff */
[----:B------:R-:W0:Y:S01]  /*5650*/  S2R R15, SR_TID.X ;  /* 0x00000000000f7919 */ /* 0x000e220000002100 */
[----:B------:R-:W-:Y:S02]  /*5660*/  PRMT R69, RZ, 0x7610, R69 ;  /* 0x00007610ff457816 */ /* 0x000fe40000000045 */
[----:B------:R-:W-:-:S04]  /*5670*/  SHF.R.U32.HI R70, RZ, 0x6, R70 ;  /* 0x00000006ff467819 */ /* 0x000fc80000011646 */
[----:B------:R-:W-:Y:S01]  /*5680*/  SGXT.U32 R70, R70, 0x3 ;  /* 0x000000034646781a */ /* 0x000fe20000000000 */
[----:B------:R1:W2:Y:S01]  /*5690*/  @!P0 LDG.E.U16 R69, [R12.64] ;  /* 0x000000060c458981 */ /* 0x0002a2000c1e1500 */
[----:B------:R-:W-:Y:S02]  /*56a0*/  ISETP.GE.AND P0, PT, R9, UR4, PT ;  /* 0x0000000409007c0c */ /* 0x000fe4000bf06270 */
[----:B------:R-:W-:Y:S02]  /*56b0*/  LOP3.LUT R9, R70, 0x58, RZ, 0xfc, !PT ;  /* 0x0000005846097812 */ /* 0x000fe400078efcff */
[----:B------:R-:W-:-:S03]  /*56c0*/  PRMT R16, RZ, 0x7610, R16 ;  /* 0x00007610ff107816 */ /* 0x000fc60000000010 */
[----:B------:R-:W-:Y:S01]  /*56d0*/  IMAD R9, R9, c[0x0][0x188], RZ ;  /* 0x0000620009097a24 */ /* 0x000fe200078e02ff */
[----:B0-----:R-:W-:-:S03]  /*56e0*/  SHF.R.U32.HI R71, RZ, 0x6, R15 ;  /* 0x00000006ff477819 */ /* 0x001fc6000001160f */
[----:B-1----:R-:W-:Y:S01]  /*56f0*/  IMAD.WIDE R12, R9, 0x2, R10 ;  /* 0x00000002090c7825 */ /* 0x002fe200078e020a */
[----:B------:R-:W-:Y:S02]  /*5700*/  SGXT.U32 R71, R71, 0x3 ;  /* 0x000000034747781a */ /* 0x000fe40000000000 */
[----:B------:R-:W-:Y:S02]  /*5710*/  SHF.R.U32.HI R70, RZ, 0x6, R15 ;  /* 0x00000006ff467819 */ /* 0x000fe4000001160f */
[----:B------:R0:W2:Y:S01]  /*5720*/  @!P0 LDG.E.U16 R16, [R12.64] ;  /* 0x000000060c108981 */ /* 0x0000a2000c1e1500 */
[----:B------:R-:W-:-:S04]  /*5730*/  LOP3.LUT R15, R71, 0x60, RZ, 0xfc, !PT ;  /* 0x00000060470f7812 */ /* 0x000fc800078efcff */
[----:B------:R-:W-:Y:S02]  /*5740*/  ISETP.GE.AND P0, PT, R15, UR4, PT ;  /* 0x000000040f007c0c */ /* 0x000fe4000bf06270 */
[----:B------:R-:W1:Y:S01]  /*5750*/  S2R R15, SR_TID.X ;  /* 0x00000000000f7919 */ /* 0x000e620000002100 */
[----:B------:R-:W-:Y:S02]  /*5760*/  LOP3.LUT R9, R71, 0x60, RZ, 0xfc, !PT ;  /* 0x0000006047097812 */ /* 0x000fe400078efcff */
[----:B------:R-:W-:-:S03]  /*5770*/  SGXT.U32 R70, R70, 0x3 ;  /* 0x000000034646781a */ /* 0x000fc60000000000 */
[----:B------:R-:W-:Y:S01]  /*5780*/  IMAD R9, R9, c[0x0][0x188], RZ ;  /* 0x0000620009097a24 */ /* 0x000fe200078e02ff */
[----:B------:R-:W-:-:S03]  /*5790*/  PRMT R19, RZ, 0x7610, R19 ;  /* 0x00007610ff137816 */ /* 0x000fc60000000013 */
[----:B0-----:R-:W-:Y:S01]  /*57a0*/  IMAD.WIDE R12, R9, 0x2, R10 ;  /* 0x00000002090c7825 */ /* 0x001fe200078e020a */
[----:B------:R-:W-:Y:S02]  /*57b0*/  LOP3.LUT R62, R70, 0x68, RZ, 0xfc, !PT ;  /* 0x00000068463e7812 */ /* 0x000fe400078efcff */
[----:B------:R-:W-:Y:S02]  /*57c0*/  SHF.R.U32.HI R14, RZ, 0x6, R14 ;  /* 0x00000006ff0e7819 */ /* 0x000fe4000001160e */
[----:B------:R0:W2:Y:S01]  /*57d0*/  @!P0 LDG.E.U16 R19, [R12.64] ;  /* 0x000000060c138981 */ /* 0x0000a2000c1e1500 */
[----:B-1----:R-:W-:-:S04]  /*57e0*/  SHF.R.U32.HI R15, RZ, 0x6, R15 ;  /* 0x00000006ff0f7819 */ /* 0x002fc8000001160f */
[----:B------:R-:W-:Y:S02]  /*57f0*/  SGXT.U32 R15, R15, 0x3 ;  /* 0x000000030f0f781a */ /* 0x000fe40000000000 */
[----:B------:R-:W-:Y:S02]  /*5800*/  ISETP.GE.AND P0, PT, R62, UR4, PT ;  /* 0x000000043e007c0c */ /* 0x000fe4000bf06270 */
[----:B------:R-:W-:Y:S02]  /*5810*/  LOP3.LUT R15, R15, 0x68, RZ, 0xfc, !PT ;  /* 0x000000680f0f7812 */ /* 0x000fe400078efcff */
[----:B------:R-:W-:Y:S02]  /*5820*/  LOP3.LUT R9, R70, 0x70, RZ, 0xfc, !PT ;  /* 0x0000007046097812 */ /* 0x000fe400078efcff */
[----:B------:R-:W-:Y:S01]  /*5830*/  SGXT.U32 R14, R14, 0x3 ;  /* 0x000000030e0e781a */ /* 0x000fe20000000000 */
[----:B------:R-:W-:Y:S01]  /*5840*/  IMAD R15, R15, c[0x0][0x188], RZ ;  /* 0x000062000f0f7a24 */ /* 0x000fe200078e02ff */
[----:B------:R-:W-:-:S02]  /*5850*/  ISETP.GE.AND P1, PT, R9, UR4, PT ;  /* 0x0000000409007c0c */ /* 0x000fc4000bf26270 */
[----:B------:R-:W-:Y:S01]  /*5860*/  PRMT R22, RZ, 0x7610, R22 ;  /* 0x00007610ff167816 */ /* 0x000fe20000000016 */
[----:B0-----:R-:W-:Y:S01]  /*5870*/  IMAD.WIDE R12, R15, 0x2, R10 ;  /* 0x000000020f0c7825 */ /* 0x001fe200078e020a */
[----:B------:R-:W2:Y:S01]  /*5880*/  LDL.LU R9, [R1+0xc8] ;  /* 0x0000c80001097983 */ /* 0x000ea20000300800 */
[C---:B------:R-:W-:Y:S02]  /*5890*/  LOP3.LUT R15, R14.reuse, 0x78, RZ, 0xfc, !PT ;  /* 0x000000780e0f7812 */ /* 0x040fe400078efcff */
[----:B------:R-:W-:Y:S01]  /*58a0*/  LOP3.LUT R14, R14, 0x70, RZ, 0xfc, !PT ;  /* 0x000000700e0e7812 */ /* 0x000fe200078efcff */
[----:B------:R-:W2:Y:S04]  /*58b0*/  LDL.LU R62, [R1+0x20] ;  /* 0x00002000013e7983 */ /* 0x000ea80000300800 */
[----:B------:R0:W4:Y:S01]  /*58c0*/  @!P0 LDG.E.U16 R22, [R12.64] ;  /* 0x000000060c168981 */ /* 0x000122000c1e1500 */
[----:B------:R-:W-:Y:S01]  /*58d0*/  IMAD R14, R14, c[0x0][0x188], RZ ;  /* 0x000062000e0e7a24 */ /* 0x000fe200078e02ff */
[----:B------:R-:W-:-:S02]  /*58e0*/  ISETP.GE.AND P0, PT, R15, UR4, PT ;  /* 0x000000040f007c0c */ /* 0x000fc4000bf06270 */
[----:B------:R-:W-:Y:S02]  /*58f0*/  LOP3.LUT R15, R8, 0x78, RZ, 0xfc, !PT ;  /* 0x00000078080f7812 */ /* 0x000fe400078efcff */
[----:B------:R-:W-:Y:S01]  /*5900*/  PRMT R28, RZ, 0x7610, R28 ;  /* 0x00007610ff1c7816 */ /* 0x000fe2000000001c */
[--C-:B0-----:R-:W-:Y:S02]  /*5910*/  IMAD.WIDE R12, R14, 0x2, R10.reuse ;  /* 0x000000020e0c7825 */ /* 0x101fe400078e020a */
[----:B------:R-:W4:Y:S02]  /*5920*/  LDL R14, [R1+0xbc] ;  /* 0x0000bc00010e7983 */ /* 0x000f240000100800 */
[----:B------:R-:W-:Y:S02]  /*5930*/  IMAD R15, R15, c[0x0][0x188], RZ ;  /* 0x000062000f0f7a24 */ /* 0x000fe400078e02ff */
[----:B------:R0:W4:Y:S04]  /*5940*/  @!P1 LDG.E.U16 R28, [R12.64] ;  /* 0x000000060c1c9981 */ /* 0x000128000c1e1500 */
[----:B------:R1:W-:Y:S01]  /*5950*/  STL [R1+0x134], R10 ;  /* 0x0001340a01007387 */ /* 0x0003e20000100800 */
[----:B0-----:R-:W-:-:S03]  /*5960*/  IMAD.WIDE R12, R15, 0x2, R10 ;  /* 0x000000020f0c7825 */ /* 0x001fc600078e020a */
[----:B-1----:R-:W4:Y:S04]  /*5970*/  LDL.LU R10, [R1+0x10] ;  /* 0x00001000010a7983 */ /* 0x002f280000300800 */
[----:B------:R0:W-:Y:S04]  /*5980*/  STL [R1+0x130], R11 ;  /* 0x0001300b01007387 */ /* 0x0001e80000100800 */
[----:B0-----:R-:W4:Y:S04]  /*5990*/  LDL.LU R11, [R1+0x18] ;  /* 0x00001800010b7983 */ /* 0x001f280000300800 */
[----:B------:R-:W0:Y:S01]  /*59a0*/  S2R R8, SR_TID.X ;  /* 0x0000000000087919 */ /* 0x000e220000002100 */
[----:B------:R-:W-:-:S06]  /*59b0*/  PRMT R31, RZ, 0x7610, R31 ;  /* 0x00007610ff1f7816 */ /* 0x000fcc000000001f */
[----:B------:R3:W4:Y:S04]  /*59c0*/  @!P0 LDG.E.U16 R31, [R12.64] ;  /* 0x000000060c1f8981 */ /* 0x000728000c1e1500 */
[----:B------:R-:W-:Y:S01]  /*59d0*/  BAR.SYNC.DEFER_BLOCKING 0x0 ;  /* 0x0000000000007b1d */ /* 0x000fe20000010000 */
[----:B------:R-:W-:Y:S02]  /*59e0*/  PRMT R37, RZ, 0x7610, R37 ;  /* 0x00007610ff257816 */ /* 0x000fe40000000025 */
[----:B---3--:R-:W-:Y:S02]  /*59f0*/  IADD3 R12, P1, R63, R7, RZ ;  /* 0x000000073f0c7210 */ /* 0x008fe40007f3e0ff */
[----:B0-----:R-:W-:-:S04]  /*5a00*/  LOP3.LUT R8, R8, 0x7f, RZ, 0xc0, !PT ;  /* 0x0000007f08087812 */ /* 0x001fc800078ec0ff */
[----:B------:R-:W-:Y:S02]  /*5a10*/  ISETP.GE.AND P0, PT, R8, UR4, PT ;  /* 0x0000000408007c0c */ /* 0x000fe4000bf06270 */
[----:B------:R-:W3:Y:S01]  /*5a20*/  LDL.LU R8, [R1+0x24] ;  /* 0x0000240001087983 */ /* 0x000ee20000300800 */
[----:B------:R-:W-:Y:S01]  /*5a30*/  PRMT R39, RZ, 0x7610, R39 ;  /* 0x00007610ff277816 */ /* 0x000fe20000000027 */
[----:B--2---:R-:W-:Y:S02]  /*5a40*/  IMAD.X R13, R62, 0x1, R6, P1 ;  /* 0x000000013e0d7824 */ /* 0x004fe400008e0606 */
[----:B------:R0:W-:Y:S07]  /*5a50*/  STL [R1+0x138], R9 ;  /* 0x0001380901007387 */ /* 0x0001ee0000100800 */
[----:B------:R1:W2:Y:S02]  /*5a60*/  @!P0 LDG.E.U16 R37, [R12.64] ;  /* 0x000000060c258981 */ /* 0x0002a4000c1e1500 */
[----:B-1----:R-:W-:-:S02]  /*5a70*/  IADD3 R12, P1, R9, R7, RZ ;  /* 0x00000007090c7210 */ /* 0x002fc40007f3e0ff */
[----:B0-----:R-:W2:Y:S03]  /*5a80*/  LDL.LU R9, [R1+0xc] ;  /* 0x00000c0001097983 */ /* 0x001ea60000300800 */
[----:B----4-:R-:W-:Y:S01]  /*5a90*/  IMAD.X R13, R11, 0x1, R6, P1 ;  /* 0x000000010b0d7824 */ /* 0x010fe200008e0606 */
[----:B------:R0:W-:Y:S04]  /*5aa0*/  STL [R1+0x13c], R11 ;  /* 0x00013c0b01007387 */ /* 0x0001e80000100800 */
[----:B------:R1:W4:Y:S04]  /*5ab0*/  @!P0 LDG.E.U16 R39, [R12.64] ;  /* 0x000000060c278981 */ /* 0x000328000c1e1500 */
[----:B0-----:R-:W4:Y:S01]  /*5ac0*/  LDL.LU R11, [R1+0x11c] ;  /* 0x00011c00010b7983 */ /* 0x001f220000300800 */
[----:B-1----:R-:W-:-:S03]  /*5ad0*/  IADD3 R12, P1, R10, R7, RZ ;  /* 0x000000070a0c7210 */ /* 0x002fc60007f3e0ff */
[----:B------:R0:W-:Y:S04]  /*5ae0*/  STL [R1+0x140], R10 ;  /* 0x0001400a01007387 */ /* 0x0001e80000100800 */
[----:B0-----:R-:W4:Y:S01]  /*5af0*/  LDL.LU R10, [R1+0xb8] ;  /* 0x0000b800010a7983 */ /* 0x001f220000300800 */
[----:B------:R-:W-:Y:S01]  /*5b00*/  PRMT R64, RZ, 0x7610, R64 ;  /* 0x00007610ff407816 */ /* 0x000fe20000000040 */
[----:B------:R-:W-:Y:S02]  /*5b10*/  IMAD.X R13, R104, 0x1, R6, P1 ;  /* 0x00000001680d7824 */ /* 0x000fe400008e0606 */
[----:B------:R0:W-:Y:S04]  /*5b20*/  STL [R1+0x144], R104 ;  /* 0x0001446801007387 */ /* 0x0001e80000100800 */
[----:B------:R1:W4:Y:S04]  /*5b30*/  @!P0 LDG.E.U16 R64, [R12.64] ;  /* 0x000000060c408981 */ /* 0x000328000c1e1500 */
[----:B0-----:R-:W4:Y:S01]  /*5b40*/  LDL.LU R104, [R1] ;  /* 0x0000000001687983 */ /* 0x001f220000300800 */
[----:B-1----:R-:W-:-:S03]  /*5b50*/  IADD3 R12, P1, R14, R7, RZ ;  /* 0x000000070e0c7210 */ /* 0x002fc60007f3e0ff */
[----:B------:R-:W4:Y:S01]  /*5b60*/  LDL R71, [R1+0x114] ;  /* 0x0001140001477983 */ /* 0x000f220000100800 */
[----:B------:R-:W-:-:S03]  /*5b70*/  PRMT R67, RZ, 0x7610, R67 ;  /* 0x00007610ff437816 */ /* 0x000fc60000000043 */
[----:B------:R-:W4:Y:S01]  /*5b80*/  LDL R70, [R1+0x10c] ;  /* 0x00010c0001467983 */ /* 0x000f220000100800 */
[----:B--2---:R-:W-:-:S03]  /*5b90*/  IMAD.X R13, R9, 0x1, R6, P1 ;  /* 0x00000001090d7824 */ /* 0x004fc600008e0606 */
[----:B------:R0:W-:Y:S01]  /*5ba0*/  STL [R1+0x148], R9 ;  /* 0x0001480901007387 */ /* 0x0001e20000100800 */
[----:B---3--:R-:W-:-:S03]  /*5bb0*/  IADD3 R14, P1, R8, R7, RZ ;  /* 0x00000007080e7210 */ /* 0x008fc60007f3e0ff */
[----:B------:R1:W2:Y:S02]  /*5bc0*/  @!P0 LDG.E.U16 R67, [R12.64] ;  /* 0x000000060c438981 */ /* 0x0002a4000c1e1500 */
[----:B------:R-:W-:Y:S02]  /*5bd0*/  IMAD.X R15, R5, 0x1, R6, P1 ;  /* 0x00000001050f7824 */ /* 0x000fe400008e0606 */
[----:B0-----:R-:W3:Y:S01]  /*5be0*/  LDL.LU R9, [R1+0xac] ;  /* 0x0000ac0001097983 */ /* 0x001ee20000300800 */
[----:B-1----:R-:W-:-:S03]  /*5bf0*/  PRMT R12, RZ, 0x7610, R12 ;  /* 0x00007610ff0c7816 */ /* 0x002fc6000000000c */
[----:B------:R-:W-:Y:S04]  /*5c00*/  STL [R1+0x1fc], R8 ;  /* 0x0001fc0801007387 */ /* 0x000fe80000100800 */
[----:B------:R4:W2:Y:S04]  /*5c10*/  @!P0 LDG.E.U16 R12, [R14.64] ;  /* 0x000000060e0c8981 */ /* 0x0008a8000c1e1500 */
[----:B------:R-:W-:Y:S01]  /*5c20*/  STL [R1+0x200], R5 ;  /* 0x0002000501007387 */ /* 0x000fe20000100800 */
[----:B----4-:R-:W-:-:S03]  /*5c30*/  IADD3 R14, P1, R11, R7, RZ ;  /* 0x000000070b0e7210 */ /* 0x010fc60007f3e0ff */
[----:B------:R0:W-:Y:S04]  /*5c40*/  STL [R1+0x14c], R11 ;  /* 0x00014c0b01007387 */ /* 0x0001e80000100800 */
[----:B0-----:R-:W4:Y:S01]  /*5c50*/  LDL.LU R11, [R1+0xb0] ;  /* 0x0000b000010b7983 */ /* 0x001f220000300800 */
[----:B------:R-:W-:-:S03]  /*5c60*/  IMAD.X R15, R10, 0x1, R6, P1 ;  /* 0x000000010a0f7824 */ /* 0x000fc600008e0606 */
[----:B------:R0:W-:Y:S04]  /*5c70*/  STL [R1+0x150], R10 ;  /* 0x0001500a01007387 */ /* 0x0001e80000100800 */
[----:B0-----:R-:W2:Y:S01]  /*5c80*/  LDL.LU R10, [R1+0xa8] ;  /* 0x0000a800010a7983 */ /* 0x001ea20000300800 */
[----:B------:R-:W-:-:S06]  /*5c90*/  PRMT R68, RZ, 0x7610, R68 ;  /* 0x00007610ff447816 */ /* 0x000fcc0000000044 */
[----:B------:R0:W4:Y:S01]  /*5ca0*/  @!P0 LDG.E.U16 R68, [R14.64] ;  /* 0x000000060e448981 */ /* 0x000122000c1e1500 */
[----:B------:R-:W-:Y:S02]  /*5cb0*/  PRMT R66, RZ, 0x7610, R66 ;  /* 0x00007610ff427816 */ /* 0x000fe40000000042 */
[----:B0-----:R-:W-:-:S05]  /*5cc0*/  IADD3 R14, P1, R104, R7, RZ ;  /* 0x00000007680e7210 */ /* 0x001fca0007f3e0ff */
[----:B------:R-:W-:Y:S01]  /*5cd0*/  IMAD.X R15, R100, 0x1, R6, P1 ;  /* 0x00000001640f7824 */ /* 0x000fe200008e0606 */
[----:B------:R-:W-:Y:S04]  /*5ce0*/  STL [R1+0x154], R104 ;  /* 0x0001546801007387 */ /* 0x000fe80000100800 */
[----:B------:R3:W4:Y:S04]  /*5cf0*/  @!P0 LDG.E.U16 R66, [R14.64] ;  /* 0x000000060e428981 */ /* 0x000728000c1e1500 */
[----:B------:R0:W-:Y:S04]  /*5d00*/  STL [R1+0x158], R100 ;  /* 0x0001586401007387 */ /* 0x0001e80000100800 */
[----:B-----5:R1:W-:Y:S04]  /*5d10*/  STS.U16 [R2+0x10000], R65 ;  /* 0x0100004102007388 */ /* 0x0203e80000000400 */
[----:B0-----:R-:W4:Y:S01]  /*5d20*/  LDL.LU R100, [R1+0x9c] ;  /* 0x00009c0001647983 */ /* 0x001f220000300800 */
[----:B-1----:R-:W-:-:S02]  /*5d30*/  PRMT R65, RZ, 0x7610, R65 ;  /* 0x00007610ff417816 */ /* 0x002fc40000000041 */
[----:B---3--:R-:W-:-:S05]  /*5d40*/  IADD3 R14, P1, R9, R7, RZ ;  /* 0x00000007090e7210 */ /* 0x008fca0007f3e0ff */
[----:B------:R-:W-:Y:S01]  /*5d50*/  IMAD.X R15, R125, 0x1, R6, P1 ;  /* 0x000000017d0f7824 */ /* 0x000fe200008e0606 */
[----:B------:R-:W-:Y:S04]  /*5d60*/  STL [R1+0x15c], R9 ;  /* 0x00015c0901007387 */ /* 0x000fe80000100800 */
[----:B------:R0:W3:Y:S04]  /*5d70*/  @!P0 LDG.E.U16 R65, [R14.64] ;  /* 0x000000060e418981 */ /* 0x0000e8000c1e1500 */
[----:B------:R1:W-:Y:S04]  /*5d80*/  STL [R1+0x160], R125 ;  /* 0x0001607d01007387 */ /* 0x0003e80000100800 */
[----:B------:R-:W3:Y:S01]  /*5d90*/  LDL R5, [R1+0x104] ;  /* 0x0001040001057983 */ /* 0x000ee20000100800 */
[----:B0-----:R-:W-:-:S03]  /*5da0*/  IADD3 R14, P1, R71, R7, RZ ;  /* 0x00000007470e7210 */ /* 0x001fc60007f3e0ff */
[----:B-1----:R-:W3:Y:S04]  /*5db0*/  LDL.LU R125, [R1+0xa0] ;  /* 0x0000a000017d7983 */ /* 0x002ee80000300800 */
[----:B------:R-:W3:Y:S04]  /*5dc0*/  LDL.LU R9, [R1+0x110] ;  /* 0x0001100001097983 */ /* 0x000ee80000300800 */
[----:B------:R-:W3:Y:S01]  /*5dd0*/  LDL.LU R104, [R1+0xa4] ;  /* 0x0000a40001687983 */ /* 0x000ee20000300800 */
[----:B--2---:R-:W-:-:S03]  /*5de0*/  IMAD.X R15, R10, 0x1, R6, P1 ;  /* 0x000000010a0f7824 */ /* 0x004fc600008e0606 */
[----:B------:R0:W-:Y:S04]  /*5df0*/  STL [R1+0x164], R10 ;  /* 0x0001640a01007387 */ /* 0x0001e80000100800 */
[----:B0-----:R-:W2:Y:S04]  /*5e00*/  LDL.LU R10, [R1+0x98] ;  /* 0x00009800010a7983 */ /* 0x001ea80000300800 */
[----:B------:R0:W-:Y:S02]  /*5e10*/  STS.U16 [R2+0x10400], R38 ;  /* 0x0104002602007388 */ /* 0x0001e40000000400 */
[----:B0-----:R-:W-:-:S02]  /*5e20*/  PRMT R38, RZ, 0x7610, R38 ;  /* 0x00007610ff267816 */ /* 0x001fc40000000026 */
[----:B------:R0:W-:Y:S04]  /*5e30*/  STS.U16 [R2+0x10800], R36 ;  /* 0x0108002402007388 */ /* 0x0001e80000000400 */
[----:B------:R1:W3:Y:S01]  /*5e40*/  @!P0 LDG.E.U16 R38, [R14.64] ;  /* 0x000000060e268981 */ /* 0x0002e2000c1e1500 */
[----:B0-----:R-:W-:Y:S02]  /*5e50*/  PRMT R36, RZ, 0x7610, R36 ;  /* 0x00007610ff247816 */ /* 0x001fe40000000024 */
[----:B-1----:R-:W-:-:S05]  /*5e60*/  IADD3 R14, P1, R122, R7, RZ ;  /* 0x000000077a0e7210 */ /* 0x002fca0007f3e0ff */
[----:B------:R-:W-:Y:S01]  /*5e70*/  IMAD.X R15, R98, 0x1, R6, P1 ;  /* 0x00000001620f7824 */ /* 0x000fe200008e0606 */
[----:B------:R-:W-:Y:S04]  /*5e80*/  STL [R1+0x168], R122 ;  /* 0x0001687a01007387 */ /* 0x000fe80000100800 */
[----:B------:R4:W3:Y:S04]  /*5e90*/  @!P0 LDG.E.U16 R36, [R14.64] ;  /* 0x000000060e248981 */ /* 0x0008e8000c1e1500 */
[----:B------:R0:W-:Y:S01]  /*5ea0*/  STL [R1+0x16c], R98 ;  /* 0x00016c6201007387 */ /* 0x0001e20000100800 */
[----:B----4-:R-:W-:-:S03]  /*5eb0*/  IADD3 R14, P1, R100, R7, RZ ;  /* 0x00000007640e7210 */ /* 0x010fc60007f3e0ff */
[----:B------:R1:W-:Y:S04]  /*5ec0*/  STS.U16 [R2+0x10c00], R30 ;  /* 0x010c001e02007388 */ /* 0x0003e80000000400 */
[----:B0-----:R-:W4:Y:S01]  /*5ed0*/  LDL.LU R98, [R1+0x8c] ;  /* 0x00008c0001627983 */ /* 0x001f220000300800 */
[----:B------:R-:W-:Y:S01]  /*5ee0*/  IMAD.X R15, R121, 0x1, R6, P1 ;  /* 0x00000001790f7824 */ /* 0x000fe200008e0606 */
[----:B-1----:R-:W-:Y:S02]  /*5ef0*/  PRMT R30, RZ, 0x7610, R30 ;  /* 0x00007610ff1e7816 */ /* 0x002fe4000000001e */
[----:B------:R-:W-:Y:S04]  /*5f00*/  STL [R1+0x170], R100 ;  /* 0x0001706401007387 */ /* 0x000fe80000100800 */
[----:B------:R0:W-:Y:S04]  /*5f10*/  STL [R1+0x174], R121 ;  /* 0x0001747901007387 */ /* 0x0001e80000100800 */
[----:B------:R1:W3:Y:S04]  /*5f20*/  @!P0 LDG.E.U16 R30, [R14.64] ;  /* 0x000000060e1e8981 */ /* 0x0002e8000c1e1500 */
[----:B------:R-:W3:Y:S04]  /*5f30*/  LDL R8, [R1+0xfc] ;  /* 0x0000fc0001087983 */ /* 0x000ee80000100800 */
[----:B0-----:R-:W3:Y:S01]  /*5f40*/  LDL.LU R121, [R1+0x90] ;  /* 0x0000900001797983 */ /* 0x001ee20000300800 */
[----:B-1----:R-:W-:-:S03]  /*5f50*/  IADD3 R14, P1, R70, R7, RZ ;  /* 0x00000007460e7210 */ /* 0x002fc60007f3e0ff */
[----:B------:R-:W3:Y:S04]  /*5f60*/  LDL.LU R100, [R1+0x108] ;  /* 0x0001080001647983 */ /* 0x000ee80000300800 */
[----:B------:R0:W-:Y:S04]  /*5f70*/  STS.U16 [R2+0x11000], R29 ;  /* 0x0110001d02007388 */ /* 0x0001e80000000400 */
[----:B------:R-:W3:Y:S01]  /*5f80*/  LDL.LU R122, [R1+0x94] ;  /* 0x00009400017a7983 */ /* 0x000ee20000300800 */
[----:B0-----:R-:W-:Y:S01]  /*5f90*/  PRMT R29, RZ, 0x7610, R29 ;  /* 0x00007610ff1d7816 */ /* 0x001fe2000000001d */
[----:B--2---:R-:W-:-:S02]  /*5fa0*/  IMAD.X R15, R10, 0x1, R6, P1 ;  /* 0x000000010a0f7824 */ /* 0x004fc400008e0606 */
[----:B------:R0:W-:Y:S04]  /*5fb0*/  STL [R1+0x178], R10 ;  /* 0x0001780a01007387 */ /* 0x0001e80000100800 */
[----:B------:R1:W2:Y:S04]  /*5fc0*/  @!P0 LDG.E.U16 R29, [R14.64] ;  /* 0x000000060e1d8981 */ /* 0x0002a8000c1e1500 */
[----:B0-----:R-:W2:Y:S01]  /*5fd0*/  LDL.LU R10, [R1+0x88] ;  /* 0x00008800010a7983 */ /* 0x001ea20000300800 */
[----:B-1----:R-:W-:-:S03]  /*5fe0*/  IADD3 R14, P1, R118, R7, RZ ;  /* 0x00000007760e7210 */ /* 0x002fc60007f3e0ff */
[----:B------:R-:W-:Y:S02]  /*5ff0*/  STL [R1+0x17c], R118 ;  /* 0x00017c7601007387 */ /* 0x000fe40000100800 */
[----:B------:R-:W-:Y:S02]  /*6000*/  IMAD.X R15, R96, 0x1, R6, P1 ;  /* 0x00000001600f7824 */ /* 0x000fe400008e0606 */
[----:B------:R0:W-:Y:S04]  /*6010*/  STL [R1+0x180], R96 ;  /* 0x0001806001007387 */ /* 0x0001e80000100800 */
[----:B0-----:R-:W2:Y:S04]  /*6020*/  LDL.LU R96, [R1+0x7c] ;  /* 0x00007c0001607983 */ /* 0x001ea80000300800 */
[----:B------:R0:W-:Y:S02]  /*6030*/  STS.U16 [R2+0x11400], R23 ;  /* 0x0114001702007388 */ /* 0x0001e40000000400 */
[----:B0-----:R-:W-:-:S02]  /*6040*/  PRMT R23, RZ, 0x7610, R23 ;  /* 0x00007610ff177816 */ /* 0x001fc40000000017 */
[----:B------:R0:W-:Y:S04]  /*6050*/  STS.U16 [R2+0x11800], R18 ;  /* 0x0118001202007388 */ /* 0x0001e80000000400 */
[----:B------:R4:W2:Y:S01]  /*6060*/  @!P0 LDG.E.U16 R23, [R14.64] ;  /* 0x000000060e178981 */ /* 0x0008a2000c1e1500 */
[----:B0-----:R-:W-:Y:S02]  /*6070*/  PRMT R18, RZ, 0x7610, R18 ;  /* 0x00007610ff127816 */ /* 0x001fe40000000012 */
[----:B----4-:R-:W-:-:S05]  /*6080*/  IADD3 R14, P1, R98, R7, RZ ;  /* 0x00000007620e7210 */ /* 0x010fca0007f3e0ff */
[----:B------:R-:W-:Y:S01]  /*6090*/  IMAD.X R15, R117, 0x1, R6, P1 ;  /* 0x00000001750f7824 */ /* 0x000fe200008e0606 */
[----:B------:R-:W-:Y:S04]  /*60a0*/  STL [R1+0x184], R98 ;  /* 0x0001846201007387 */ /* 0x000fe80000100800 */
[----:B------:R3:W4:Y:S04]  /*60b0*/  @!P0 LDG.E.U16 R18, [R14.64] ;  /* 0x000000060e128981 */ /* 0x000728000c1e1500 */
[----:B------:R0:W-:Y:S01]  /*60c0*/  STL [R1+0x188], R117 ;  /* 0x0001887501007387 */ /* 0x0001e20000100800 */
[----:B---3--:R-:W-:-:S03]  /*60d0*/  IADD3 R14, P1, R5, R7, RZ ;  /* 0x00000007050e7210 */ /* 0x008fc60007f3e0ff */
[----:B------:R-:W3:Y:S04]  /*60e0*/  LDL R5, [R1+0xf4] ;  /* 0x0000f40001057983 */ /* 0x000ee80000100800 */
[----:B0-----:R-:W3:Y:S04]  /*60f0*/  LDL.LU R117, [R1+0x80] ;  /* 0x0000800001757983 */ /* 0x001ee80000300800 */
[----:B------:R0:W-:Y:S04]  /*6100*/  STS.U16 [R2+0x11c00], R17 ;  /* 0x011c001102007388 */ /* 0x0001e80000000400 */
[----:B------:R-:W3:Y:S04]  /*6110*/  LDL.LU R98, [R1+0x100] ;  /* 0x0001000001627983 */ /* 0x000ee80000300800 */
[----:B------:R-:W3:Y:S01]  /*6120*/  LDL.LU R118, [R1+0x84] ;  /* 0x0000840001767983 */ /* 0x000ee20000300800 */
[----:B0-----:R-:W-:-:S03]  /*6130*/  PRMT R17, RZ, 0x7610, R17 ;  /* 0x00007610ff117816 */ /* 0x001fc60000000011 */
[----:B------:R-:W-:Y:S04]  /*6140*/  STS.U16 [R2+0x12400], R20 ;  /* 0x0124001402007388 */ /* 0x000fe80000000400 */
[----:B------:R-:W-:Y:S01]  /*6150*/  STS.U16 [R2+0x12000], R21 ;  /* 0x0120001502007388 */ /* 0x000fe20000000400 */
[----:B--2---:R-:W-:-:S03]  /*6160*/  IMAD.X R15, R10, 0x1, R6, P1 ;  /* 0x000000010a0f7824 */ /* 0x004fc600008e0606 */
[----:B------:R0:W-:Y:S04]  /*6170*/  STL [R1+0x18c], R10 ;  /* 0x00018c0a01007387 */ /* 0x0001e80000100800 */
[----:B------:R1:W2:Y:S04]  /*6180*/  @!P0 LDG.E.U16 R17, [R14.64] ;  /* 0x000000060e118981 */ /* 0x0002a8000c1e1500 */
[----:B0-----:R-:W2:Y:S01]  /*6190*/  LDL.LU R10, [R1+0x78] ;  /* 0x00007800010a7983 */ /* 0x001ea20000300800 */
[----:B-1----:R-:W-:-:S03]  /*61a0*/  IADD3 R14, P1, R114, R7, RZ ;  /* 0x00000007720e7210 */ /* 0x002fc60007f3e0ff */
[----:B------:R-:W-:Y:S02]  /*61b0*/  STL [R1+0x190], R114 ;  /* 0x0001907201007387 */ /* 0x000fe40000100800 */
[--C-:B------:R-:W-:Y:S01]  /*61c0*/  IMAD.X R15, R94, 0x1, R6.reuse, P1 ;  /* 0x000000015e0f7824 */ /* 0x100fe200008e0606 */
[----:B------:R-:W-:Y:S01]  /*61d0*/  IADD3 R20, P1, R96, R7, RZ ;  /* 0x0000000760147210 */ /* 0x000fe20007f3e0ff */
[----:B------:R-:W-:Y:S04]  /*61e0*/  STL [R1+0x194], R94 ;  /* 0x0001945e01007387 */ /* 0x000fe80000100800 */
[----:B------:R-:W-:Y:S01]  /*61f0*/  STL [R1+0x198], R96 ;  /* 0x0001986001007387 */ /* 0x000fe20000100800 */
[----:B------:R-:W-:-:S03]  /*6200*/  IMAD.X R21, R113, 0x1, R6, P1 ;  /* 0x0000000171157824 */ /* 0x000fc600008e0606 */
[----:B------:R0:W-:Y:S04]  /*6210*/  STL [R1+0x19c], R113 ;  /* 0x00019c7101007387 */ /* 0x0001e80000100800 */
[----:B0-----:R-:W3:Y:S01]  /*6220*/  LDL.LU R113, [R1+0x6c] ;  /* 0x00006c0001717983 */ /* 0x001ee20000300800 */
[----:B------:R-:W-:-:S06]  /*6230*/  PRMT R13, RZ, 0x7610, R13 ;  /* 0x00007610ff0d7816 */ /* 0x000fcc000000000d */
[----:B------:R0:W4:Y:S02]  /*6240*/  @!P0 LDG.E.U16 R13, [R14.64] ;  /* 0x000000060e0d8981 */ /* 0x000124000c1e1500 */
[----:B0-----:R-:W-:-:S06]  /*6250*/  PRMT R14, RZ, 0x7610, R14 ;  /* 0x00007610ff0e7816 */ /* 0x001fcc000000000e */
[----:B------:R0:W4:Y:S01]  /*6260*/  @!P0 LDG.E.U16 R14, [R20.64] ;  /* 0x00000006140e8981 */ /* 0x000122000c1e1500 */
[----:B------:R-:W-:Y:S02]  /*6270*/  PRMT R15, RZ, 0x7610, R15 ;  /* 0x00007610ff0f7816 */ /* 0x000fe4000000000f */
[-C--:B0-----:R-:W-:Y:S02]  /*6280*/  IADD3 R20, P1, R8, R7.reuse, RZ ;  /* 0x0000000708147210 */ /* 0x081fe40007f3e0ff */
[----:B------:R-:W4:Y:S04]  /*6290*/  LDL R8, [R1+0xec] ;  /* 0x0000ec0001087983 */ /* 0x000f280000100800 */
[----:B------:R-:W4:Y:S04]  /*62a0*/  LDL.LU R96, [R1+0x70] ;  /* 0x0000700001607983 */ /* 0x000f280000300800 */
[----:B------:R-:W4:Y:S04]  /*62b0*/  LDL.LU R94, [R1+0xf8] ;  /* 0x0000f800015e7983 */ /* 0x000f280000300800 */
[----:B------:R-:W4:Y:S04]  /*62c0*/  LDL.LU R114, [R1+0x74] ;  /* 0x0000740001727983 */ /* 0x000f280000300800 */
[----:B------:R0:W-:Y:S02]  /*62d0*/  STS.U16 [R2+0x12c00], R16 ;  /* 0x012c001002007388 */ /* 0x0001e40000000400 */
[----:B0-----:R-:W-:Y:S01]  /*62e0*/  PRMT R16, RZ, 0x7610, R16 ;  /* 0x00007610ff107816 */ /* 0x001fe20000000010 */
[----:B--2---:R-:W-:Y:S01]  /*62f0*/  IMAD.X R21, R10, 0x1, R6, P1 ;  /* 0x000000010a157824 */ /* 0x004fe200008e0606 */
[----:B------:R0:W-:Y:S04]  /*6300*/  STL [R1+0x1a0], R10 ;  /* 0x0001a00a01007387 */ /* 0x0001e80000100800 */
[----:B------:R1:W2:Y:S04]  /*6310*/  @!P0 LDG.E.U16 R15, [R20.64] ;  /* 0x00000006140f8981 */ /* 0x0002a8000c1e1500 */
[----:B0-----:R-:W2:Y:S01]  /*6320*/  LDL.LU R10, [R1+0x68] ;  /* 0x00006800010a7983 */ /* 0x001ea20000300800 */
[----:B-1----:R-:W-:-:S05]  /*6330*/  IADD3 R20, P1, R110, R7, RZ ;  /* 0x000000076e147210 */ /* 0x002fca0007f3e0ff */
[----:B------:R-:W-:Y:S01]  /*6340*/  IMAD.X R21, R92, 0x1, R6, P1 ;  /* 0x000000015c157824 */ /* 0x000fe200008e0606 */
[----:B------:R-:W-:Y:S04]  /*6350*/  STL [R1+0x1a4], R110 ;  /* 0x0001a46e01007387 */ /* 0x000fe80000100800 */
[----:B------:R3:W4:Y:S04]  /*6360*/  @!P0 LDG.E.U16 R16, [R20.64] ;  /* 0x0000000614108981 */ /* 0x000728000c1e1500 */
[----:B------:R-:W-:Y:S01]  /*6370*/  STL [R1+0x1a8], R92 ;  /* 0x0001a85c01007387 */ /* 0x000fe20000100800 */
[----:B---3--:R-:W-:-:S03]  /*6380*/  IADD3 R20, P1, R113, R7, RZ ;  /* 0x0000000771147210 */ /* 0x008fc60007f3e0ff */
[----:B------:R-:W-:Y:S02]  /*6390*/  STL [R1+0x1ac], R113 ;  /* 0x0001ac7101007387 */ /* 0x000fe40000100800 */
[----:B------:R-:W-:Y:S02]  /*63a0*/  IMAD.X R21, R109, 0x1, R6, P1 ;  /* 0x000000016d157824 */ /* 0x000fe400008e0606 */
[----:B------:R0:W-:Y:S04]  /*63b0*/  STL [R1+0x1b0], R109 ;  /* 0x0001b06d01007387 */ /* 0x0001e80000100800 */
[----:B0-----:R-:W3:Y:S04]  /*63c0*/  LDL.LU R109, [R1+0x5c] ;  /* 0x00005c00016d7983 */ /* 0x001ee80000300800 */
[----:B------:R0:W-:Y:S02]  /*63d0*/  STS.U16 [R2+0x13000], R19 ;  /* 0x0130001302007388 */ /* 0x0001e40000000400 */
[----:B0-----:R-:W-:-:S02]  /*63e0*/  PRMT R19, RZ, 0x7610, R19 ;  /* 0x00007610ff137816 */ /* 0x001fc40000000013 */
[----:B------:R0:W-:Y:S04]  /*63f0*/  STS.U16 [R2+0x13400], R22 ;  /* 0x0134001602007388 */ /* 0x0001e80000000400 */
[----:B------:R1:W4:Y:S01]  /*6400*/  @!P0 LDG.E.U16 R19, [R20.64] ;  /* 0x0000000614138981 */ /* 0x000322000c1e1500 */
[----:B0-----:R-:W-:Y:S02]  /*6410*/  PRMT R22, RZ, 0x7610, R22 ;  /* 0x00007610ff167816 */ /* 0x001fe40000000016 */
[-C--:B-1----:R-:W-:Y:S02]  /*6420*/  IADD3 R20, P1, R5, R7.reuse, RZ ;  /* 0x0000000705147210 */ /* 0x082fe40007f3e0ff */
        /* <DEDUP_REMOVED lines=10> */
[----:B-1----:R-:W-:-:S03]  /*64d0*/  IADD3 R20, P1, R106, R7, RZ ;  /* 0x000000076a147210 */ /* 0x002fc60007f3e0ff */
[----:B------:R-:W-:Y:S02]  /*64e0*/  STL [R1+0x1b8], R106 ;  /* 0x0001b86a01007387 */ /* 0x000fe40000100800 */
[----:B------:R-:W-:Y:S02]  /*64f0*/  IMAD.X R21, R90, 0x1, R6, P1 ;  /* 0x000000015a157824 */ /* 0x000fe400008e0606 */
[----:B------:R-:W-:Y:S04]  /*6500*/  STL [R1+0x1bc], R90 ;  /* 0x0001bc5a01007387 */ /* 0x000fe80000100800 */
[----:B------:R3:W2:Y:S04]  /*6510*/  @!P0 LDG.E.U16 R28, [R20.64] ;  /* 0x00000006141c8981 */ /* 0x0006a8000c1e1500 */
[----:B------:R-:W-:Y:S01]  /*6520*/  STL [R1+0x1c0], R2 ;  /* 0x0001c00201007387 */ /* 0x000fe20000100800 */
[----:B---3--:R-:W-:-:S03]  /*6530*/  IADD3 R20, P1, R109, R7, RZ ;  /* 0x000000076d147210 */ /* 0x008fc60007f3e0ff */
[----:B------:R0:W-:Y:S04]  /*6540*/  STL [R1+0x1c4], R109 ;  /* 0x0001c46d01007387 */ /* 0x0001e80000100800 */
[----:B0-----:R-:W3:Y:S01]  /*6550*/  LDL.LU R109, [R1+0x4c] ;  /* 0x00004c00016d7983 */ /* 0x001ee20000300800 */
[----:B------:R-:W-:-:S03]  /*6560*/  IMAD.X R21, R105, 0x1, R6, P1 ;  /* 0x0000000169157824 */ /* 0x000fc600008e0606 */
[----:B------:R0:W-:Y:S04]  /*6570*/  STL [R1+0x1c8], R105 ;  /* 0x0001c86901007387 */ /* 0x0001e80000100800 */
[----:B0-----:R-:W3:Y:S04]  /*6580*/  LDL.LU R105, [R1+0xe4] ;  /* 0x0000e40001697983 */ /* 0x001ee80000300800 */
[----:B------:R0:W-:Y:S02]  /*6590*/  STS.U16 [R2+0x13c00], R31 ;  /* 0x013c001f02007388 */ /* 0x0001e40000000400 */
[----:B0-----:R-:W-:-:S02]  /*65a0*/  PRMT R31, RZ, 0x7610, R31 ;  /* 0x00007610ff1f7816 */ /* 0x001fc4000000001f */
[----:B------:R0:W-:Y:S04]  /*65b0*/  STS.U16 [R2+0x12800], R69 ;  /* 0x0128004502007388 */ /* 0x0001e80000000400 */
[----:B------:R4:W3:Y:S04]  /*65c0*/  @!P0 LDG.E.U16 R31, [R20.64] ;  /* 0x00000006141f8981 */ /* 0x0008e8000c1e1500 */
[----:B------:R1:W-:Y:S04]  /*65d0*/  STS.U16 [R0], R37 ;  /* 0x0000002500007388 */ /* 0x0003e80000000400 */
[----:B0-----:R-:W3:Y:S01]  /*65e0*/  LDL.LU R2, [R1+0x50] ;  /* 0x0000500001027983 */ /* 0x001ee20000300800 */
[----:B----4-:R-:W-:-:S03]  /*65f0*/  IADD3 R20, P1, R8, R7, RZ ;  /* 0x0000000708147210 */ /* 0x010fc60007f3e0ff */
[----:B------:R0:W-:Y:S01]  /*6600*/  STS.U16 [R0+0x800], R39 ;  /* 0x0008002700007388 */ /* 0x0001e20000000400 */
[----:B-1----:R-:W-:-:S03]  /*6610*/  PRMT R37, RZ, 0x7610, R37 ;  /* 0x00007610ff257816 */ /* 0x002fc60000000025 */
[----:B------:R-:W4:Y:S04]  /*6620*/  LDL.LU R90, [R1+0xe8] ;  /* 0x0000e800015a7983 */ /* 0x000f280000300800 */
[----:B------:R-:W4:Y:S01]  /*6630*/  LDL.LU R106, [R1+0x54] ;  /* 0x00005400016a7983 */ /* 0x000f220000300800 */
[----:B0-----:R-:W-:-:S03]  /*6640*/  PRMT R39, RZ, 0x7610, R39 ;  /* 0x00007610ff277816 */ /* 0x001fc60000000027 */
[----:B------:R0:W-:Y:S02]  /*6650*/  STS.U16 [R0+0x1000], R64 ;  /* 0x0010004000007388 */ /* 0x0001e40000000400 */
[----:B0-----:R-:W-:Y:S01]  /*6660*/  PRMT R64, RZ, 0x7610, R64 ;  /* 0x00007610ff407816 */ /* 0x001fe20000000040 */
[----:B--2---:R-:W-:-:S05]  /*6670*/  IMAD.X R21, R10, 0x1, R6, P1 ;  /* 0x000000010a157824 */ /* 0x004fca00008e0606 */
[----:B------:R0:W2:Y:S02]  /*6680*/  @!P0 LDG.E.U16 R37, [R20.64] ;  /* 0x0000000614258981 */ /* 0x0000a4000c1e1500 */
[----:B0-----:R-:W-:-:S05]  /*6690*/  IADD3 R20, P1, R103, R7, RZ ;  /* 0x0000000767147210 */ /* 0x001fca0007f3e0ff */
[----:B------:R-:W-:-:S05]  /*66a0*/  IMAD.X R21, R86, 0x1, R6, P1 ;  /* 0x0000000156157824 */ /* 0x000fca00008e0606 */
[----:B------:R3:W2:Y:S04]  /*66b0*/  @!P0 LDG.E.U16 R39, [R20.64] ;  /* 0x0000000614278981 */ /* 0x0006a8000c1e1500 */
[----:B------:R-:W-:Y:S04]  /*66c0*/  STL [R1+0x1cc], R10 ;  /* 0x0001cc0a01007387 */ /* 0x000fe80000100800 */
[----:B------:R-:W-:Y:S01]  /*66d0*/  STL [R1+0x1d0], R103 ;  /* 0x0001d06701007387 */ /* 0x000fe20000100800 */
[----:B---3--:R-:W-:-:S03]  /*66e0*/  IADD3 R20, P1, R109, R7, RZ ;  /* 0x000000076d147210 */ /* 0x008fc60007f3e0ff */
[----:B------:R-:W-:Y:S02]  /*66f0*/  STL [R1+0x1d4], R86 ;  /* 0x0001d45601007387 */ /* 0x000fe40000100800 */
[----:B------:R-:W-:Y:S02]  /*6700*/  IMAD.X R21, R85, 0x1, R6, P1 ;  /* 0x0000000155157824 */ /* 0x000fe400008e0606 */
[----:B------:R0:W-:Y:S04]  /*6710*/  STL [R1+0x1d8], R109 ;  /* 0x0001d86d01007387 */ /* 0x0001e80000100800 */
[----:B------:R1:W3:Y:S04]  /*6720*/  @!P0 LDG.E.U16 R64, [R20.64] ;  /* 0x0000000614408981 */ /* 0x0002e8000c1e1500 */
[----:B0-----:R-:W2:Y:S01]  /*6730*/  LDL.LU R109, [R1+0x3c] ;  /* 0x00003c00016d7983 */ /* 0x001ea20000300800 */
[----:B-1----:R-:W-:-:S03]  /*6740*/  IADD3 R20, P1, R105, R7, RZ ;  /* 0x0000000769147210 */ /* 0x002fc60007f3e0ff */
[----:B------:R-:W-:Y:S04]  /*6750*/  STL [R1+0x1dc], R85 ;  /* 0x0001dc5501007387 */ /* 0x000fe80000100800 */
[----:B------:R0:W-:Y:S01]  /*6760*/  STL [R1+0x1e0], R105 ;  /* 0x0001e06901007387 */ /* 0x0001e20000100800 */
[----:B------:R-:W-:-:S03]  /*6770*/  IMAD.X R21, R5, 0x1, R6, P1 ;  /* 0x0000000105157824 */ /* 0x000fc600008e0606 */
[----:B------:R-:W3:Y:S04]  /*6780*/  LDL R8, [R1+0x2c] ;  /* 0x00002c0001087983 */ /* 0x000ee80000100800 */
[----:B------:R-:W3:Y:S04]  /*6790*/  LDL.LU R5, [R1+0x1c] ;  /* 0x00001c0001057983 */ /* 0x000ee80000300800 */
[----:B0-----:R-:W3:Y:S04]  /*67a0*/  LDL.LU R105, [R1+0x38] ;  /* 0x0000380001697983 */ /* 0x001ee80000300800 */
[----:B------:R-:W3:Y:S04]  /*67b0*/  LDL.LU R85, [R1+0xdc] ;  /* 0x0000dc0001557983 */ /* 0x000ee80000300800 */
[----:B------:R0:W-:Y:S04]  /*67c0*/  STS.U16 [R0+0x1800], R67 ;  /* 0x0018004300007388 */ /* 0x0001e80000000400 */
[----:B------:R1:W-:Y:S04]  /*67d0*/  STS.U16 [R0+0x2000], R68 ;  /* 0x0020004400007388 */ /* 0x0003e80000000400 */
[----:B------:R-:W4:Y:S01]  /*67e0*/  LDL.LU R86, [R1+0x40] ;  /* 0x0000400001567983 */ /* 0x000f220000300800 */
[----:B0-----:R-:W-:-:S03]  /*67f0*/  PRMT R67, RZ, 0x7610, R67 ;  /* 0x00007610ff437816 */ /* 0x001fc60000000043 */
[----:B------:R-:W4:Y:S04]  /*6800*/  LDL.LU R103, [R1+0xe0] ;  /* 0x0000e00001677983 */ /* 0x000f280000300800 */
[----:B------:R0:W4:Y:S01]  /*6810*/  @!P0 LDG.E.U16 R67, [R20.64] ;  /* 0x0000000614438981 */ /* 0x000122000c1e1500 */
[----:B-1----:R-:W-:-:S03]  /*6820*/  PRMT R68, RZ, 0x7610, R68 ;  /* 0x00007610ff447816 */ /* 0x002fc60000000044 */
[----:B------:R1:W-:Y:S04]  /*6830*/  STS.U16 [R0+0x2800], R66 ;  /* 0x0028004200007388 */ /* 0x0003e80000000400 */
[----:B------:R-:W4:Y:S01]  /*6840*/  LDL.LU R10, [R1+0x44] ;  /* 0x00004400010a7983 */ /* 0x000f220000300800 */
[----:B0-----:R-:W-:-:S05]  /*6850*/  IADD3 R20, P1, R82, R7, RZ ;  /* 0x0000000752147210 */ /* 0x001fca0007f3e0ff */
[----:B------:R-:W-:-:S05]  /*6860*/  IMAD.X R21, R81, 0x1, R6, P1 ;  /* 0x0000000151157824 */ /* 0x000fca00008e0606 */
[----:B------:R2:W4:Y:S01]  /*6870*/  @!P0 LDG.E.U16 R68, [R20.64] ;  /* 0x0000000614448981 */ /* 0x000522000c1e1500 */
[----:B-1----:R-:W-:-:S03]  /*6880*/  PRMT R66, RZ, 0x7610, R66 ;  /* 0x00007610ff427816 */ /* 0x002fc60000000042 */
[----:B------:R0:W-:Y:S04]  /*6890*/  STL [R1+0x1e4], R82 ;  /* 0x0001e45201007387 */ /* 0x0001e80000100800 */
[----:B0-----:R-:W4:Y:S04]  /*68a0*/  LDL.LU R82, [R1+0x34] ;  /* 0x0000340001527983 */ /* 0x001f280000300800 */
[----:B------:R0:W-:Y:S04]  /*68b0*/  STL [R1+0x1e8], R81 ;  /* 0x0001e85101007387 */ /* 0x0001e80000100800 */
[----:B------:R1:W-:Y:S04]  /*68c0*/  STS.U16 [R0+0x3000], R65 ;  /* 0x0030004100007388 */ /* 0x0003e80000000400 */
[----:B0-----:R-:W4:Y:S01]  /*68d0*/  LDL.LU R81, [R1+0xd8] ;  /* 0x0000d80001517983 */ /* 0x001f220000300800 */
[----:B-1----:R-:W-:-:S02]  /*68e0*/  PRMT R65, RZ, 0x7610, R65 ;  /* 0x00007610ff417816 */ /* 0x002fc40000000041 */
[----:B--2---:R-:W-:Y:S01]  /*68f0*/  IADD3 R20, P1, R109, R7, RZ ;  /* 0x000000076d147210 */ /* 0x004fe20007f3e0ff */
[----:B------:R0:W-:Y:S04]  /*6900*/  STL [R1+0x1ec], R109 ;  /* 0x0001ec6d01007387 */ /* 0x0001e80000100800 */
[----:B------:R-:W-:-:S05]  /*6910*/  IMAD.X R21, R80, 0x1, R6, P1 ;  /* 0x0000000150157824 */ /* 0x000fca00008e0606 */
[----:B------:R3:W2:Y:S04]  /*6920*/  @!P0 LDG.E.U16 R66, [R20.64] ;  /* 0x0000000614428981 */ /* 0x0006a8000c1e1500 */
[----:B0-----:R-:W2:Y:S04]  /*6930*/  LDL.LU R109, [R1+0x30] ;  /* 0x00003000016d7983 */ /* 0x001ea80000300800 */
[----:B------:R0:W-:Y:S01]  /*6940*/  STL [R1+0x1f0], R80 ;  /* 0x0001f05001007387 */ /* 0x0001e20000100800 */
[----:B---3--:R-:W-:-:S03]  /*6950*/  IADD3 R20, P1, R85, R7, RZ ;  /* 0x0000000755147210 */ /* 0x008fc60007f3e0ff */
[----:B0-----:R-:W3:Y:S02]  /*6960*/  LDL.LU R80, [R1+0xd4] ;  /* 0x0000d40001507983 */ /* 0x001ee40000300800 */
[----:B------:R-:W-:Y:S02]  /*6970*/  IMAD.X R21, R105, 0x1, R6, P1 ;  /* 0x0000000169157824 */ /* 0x000fe400008e0606 */
[----:B------:R0:W-:Y:S04]  /*6980*/  STL [R1+0x1f4], R85 ;  /* 0x0001f45501007387 */ /* 0x0001e80000100800 */
[----:B------:R1:W2:Y:S04]  /*6990*/  @!P0 LDG.E.U16 R65, [R20.64] ;  /* 0x0000000614418981 */ /* 0x0002a8000c1e1500 */
[----:B0-----:R-:W2:Y:S04]  /*69a0*/  LDL.LU R85, [R1+0x28] ;  /* 0x0000280001557983 */ /* 0x001ea80000300800 */
[----:B------:R-:W-:Y:S01]  /*69b0*/  STL [R1+0x1f8], R105 ;  /* 0x0001f86901007387 */ /* 0x000fe20000100800 */
[----:B-1----:R-:W-:-:S03]  /*69c0*/  IADD3 R20, P1, R76, R7, RZ ;  /* 0x000000074c147210 */ /* 0x002fc60007f3e0ff */
[----:B------:R0:W-:Y:S04]  /*69d0*/  STL [R1+0x204], R76 ;  /* 0x0002044c01007387 */ /* 0x0001e80000100800 */
[----:B0-----:R-:W4:Y:S04]  /*69e0*/  LDL.LU R76, [R1+0xcc] ;  /* 0x0000cc00014c7983 */ /* 0x001f280000300800 */
[----:B------:R0:W-:Y:S04]  /*69f0*/  STL [R1+0x208], R75 ;  /* 0x0002084b01007387 */ /* 0x0001e80000100800 */
[----:B------:R-:W4:Y:S01]  /*6a00*/  LDL R70, [R1+0xc4] ;  /* 0x0000c40001467983 */ /* 0x000f220000100800 */
[----:B------:R-:W-:-:S03]  /*6a10*/  IMAD.X R21, R75, 0x1, R6, P1 ;  /* 0x000000014b157824 */ /* 0x000fc600008e0606 */
[----:B------:R1:W-:Y:S04]  /*6a20*/  STS.U16 [R0+0x3800], R38 ;  /* 0x0038002600007388 */ /* 0x0003e80000000400 */
[----:B------:R-:W4:Y:S04]  /*6a30*/  LDL.LU R71, [R1+0x14] ;  /* 0x0000140001477983 */ /* 0x000f280000300800 */
[----:B0-----:R-:W4:Y:S01]  /*6a40*/  LDL.LU R75, [R1+0xc0] ;  /* 0x0000c000014b7983 */ /* 0x001f220000300800 */
[----:B-1----:R-:W-:-:S03]  /*6a50*/  PRMT R38, RZ, 0x7610, R38 ;  /* 0x00007610ff267816 */ /* 0x002fc60000000026 */
[----:B------:R0:W-:Y:S04]  /*6a60*/  STS.U16 [R0+0x4000], R36 ;  /* 0x0040002400007388 */ /* 0x0001e80000000400 */
[----:B------:R1:W4:Y:S01]  /*6a70*/  @!P0 LDG.E.U16 R38, [R20.64] ;  /* 0x0000000614268981 */ /* 0x000322000c1e1500 */
[----:B0-----:R-:W-:Y:S02]  /*6a80*/  PRMT R36, RZ, 0x7610, R36 ;  /* 0x00007610ff247816 */ /* 0x001fe40000000024 */
[----:B-1----:R-:W-:Y:S02]  /*6a90*/  IADD3 R20, P1, R8, R7, RZ ;  /* 0x0000000708147210 */ /* 0x002fe40007f3e0ff */
[----:B------:R-:W4:Y:S04]  /*6aa0*/  LDL.LU R8, [R1+0x8] ;  /* 0x0000080001087983 */ /* 0x000f280000300800 */
[----:B------:R-:W4:Y:S01]  /*6ab0*/  LDL.LU R105, [R1+0x120] ;  /* 0x0001200001697983 */ /* 0x000f220000300800 */
[----:B------:R-:W-:-:S05]  /*6ac0*/  IMAD.X R21, R74, 0x1, R6, P1 ;  /* 0x000000014a157824 */ /* 0x000fca00008e0606 */
[----:B------:R3:W4:Y:S04]  /*6ad0*/  @!P0 LDG.E.U16 R36, [R20.64] ;  /* 0x0000000614248981 */ /* 0x000728000c1e1500 */
[----:B------:R0:W-:Y:S02]  /*6ae0*/  STS.U16 [R0+0x4800], R30 ;  /* 0x0048001e00007388 */ /* 0x0001e40000000400 */
[----:B0-----:R-:W-:Y:S02]  /*6af0*/  PRMT R30, RZ, 0x7610, R30 ;  /* 0x00007610ff1e7816 */ /* 0x001fe4000000001e */
[----:B------:R0:W-:Y:S04]  /*6b00*/  STS.U16 [R0+0x5000], R29 ;  /* 0x0050001d00007388 */ /* 0x0001e80000000400 */
[----:B------:R1:W-:Y:S01]  /*6b10*/  STL [R1+0x20c], R74 ;  /* 0x00020c4a01007387 */ /* 0x0003e20000100800 */
[----:B0-----:R-:W-:-:S03]  /*6b20*/  PRMT R29, RZ, 0x7610, R29 ;  /* 0x00007610ff1d7816 */ /* 0x001fc6000000001d */
[----:B-1----:R-:W4:Y:S01]  /*6b30*/  LDL.LU R74, [R1+0x118] ;  /* 0x00011800014a7983 */ /* 0x002f220000300800 */
[----:B---3--:R-:W-:-:S03]  /*6b40*/  IADD3 R20, P1, R80, R7, RZ ;  /* 0x0000000750147210 */ /* 0x008fc60007f3e0ff */
[----:B------:R0:W-:Y:S04]  /*6b50*/  STL [R1+0x210], R80 ;  /* 0x0002105001007387 */ /* 0x0001e80000100800 */
[----:B0-----:R-:W3:Y:S01]  /*6b60*/  LDL.LU R80, [R1+0xb4] ;  /* 0x0000b40001507983 */ /* 0x001ee20000300800 */
[----:B--2---:R-:W-:-:S05]  /*6b70*/  IMAD.X R21, R85, 0x1, R6, P1 ;  /* 0x0000000155157824 */ /* 0x004fca00008e0606 */
[----:B------:R4:W2:Y:S02]  /*6b80*/  @!P0 LDG.E.U16 R30, [R20.64] ;  /* 0x00000006141e8981 */ /* 0x0008a4000c1e1500 */
[----:B----4-:R-:W-:-:S05]  /*6b90*/  IADD3 R20, P1, R76, R7, RZ ;  /* 0x000000074c147210 */ /* 0x010fca0007f3e0ff */
[----:B------:R-:W-:-:S05]  /*6ba0*/  IMAD.X R21, R5, 0x1, R6, P1 ;  /* 0x0000000105157824 */ /* 0x000fca00008e0606 */
[----:B------:R0:W4:Y:S02]  /*6bb0*/  @!P0 LDG.E.U16 R29, [R20.64] ;  /* 0x00000006141d8981 */ /* 0x000124000c1e1500 */
[----:B0-----:R-:W-:Y:S02]  /*6bc0*/  IADD3 R20, P1, R70, R7, RZ ;  /* 0x0000000746147210 */ /* 0x001fe40007f3e0ff */
[----:B------:R-:W2:Y:S04]  /*6bd0*/  LDL.LU R70, [R1+0x4] ;  /* 0x0000040001467983 */ /* 0x000ea80000300800 */
[----:B------:R0:W-:Y:S01]  /*6be0*/  STS.U16 [R0+0x5800], R23 ;  /* 0x0058001700007388 */ /* 0x0001e20000000400 */
[----:B------:R-:W-:Y:S01]  /*6bf0*/  IMAD.X R21, R71, 0x1, R6, P1 ;  /* 0x0000000147157824 */ /* 0x000fe200008e0606 */
[----:B0-----:R-:W-:-:S06]  /*6c00*/  PRMT R23, RZ, 0x7610, R23 ;  /* 0x00007610ff177816 */ /* 0x001fcc0000000017 */
[----:B------:R0:W4:Y:S04]  /*6c10*/  @!P0 LDG.E.U16 R23, [R20.64] ;  /* 0x0000000614178981 */ /* 0x000128000c1e1500 */
[----:B------:R1:W-:Y:S01]  /*6c20*/  STS.U16 [R0+0x6000], R18 ;  /* 0x0060001200007388 */ /* 0x0003e20000000400 */
[----:B0-----:R-:W-:Y:S02]  /*6c30*/  IADD3 R20, P1, R105, R7, RZ ;  /* 0x0000000769147210 */ /* 0x001fe40007f3e0ff */
[----:B-1----:R-:W-:-:S03]  /*6c40*/  PRMT R18, RZ, 0x7610, R18 ;  /* 0x00007610ff127816 */ /* 0x002fc60000000012 */
[----:B------:R-:W-:-:S05]  /*6c50*/  IMAD.X R21, R75, 0x1, R6, P1 ;  /* 0x000000014b157824 */ /* 0x000fca00008e0606 */
[----:B------:R0:W4:Y:S04]  /*6c60*/  @!P0 LDG.E.U16 R18, [R20.64] ;  /* 0x0000000614128981 */ /* 0x000128000c1e1500 */
[----:B------:R1:W-:Y:S01]  /*6c70*/  STS.U16 [R0+0x6800], R17 ;  /* 0x0068001100007388 */ /* 0x0003e20000000400 */
[----:B0-----:R-:W-:Y:S02]  /*6c80*/  IADD3 R20, P1, R8, R7, RZ ;  /* 0x0000000708147210 */ /* 0x001fe40007f3e0ff */
[----:B-1----:R-:W-:-:S03]  /*6c90*/  PRMT R17, RZ, 0x7610, R17 ;  /* 0x00007610ff117816 */ /* 0x002fc60000000011 */
[----:B------:R-:W-:-:S05]  /*6ca0*/  IMAD.X R21, R101, 0x1, R6, P1 ;  /* 0x0000000165157824 */ /* 0x000fca00008e0606 */
[----:B------:R3:W4:Y:S04]  /*6cb0*/  @!P0 LDG.E.U16 R17, [R20.64] ;  /* 0x0000000614118981 */ /* 0x000728000c1e1500 */
[----:B------:R0:W-:Y:S02]  /*6cc0*/  STS.U16 [R0+0x7000], R13 ;  /* 0x0070000d00007388 */ /* 0x0001e40000000400 */
[----:B0-----:R-:W-:Y:S02]  /*6cd0*/  PRMT R13, RZ, 0x7610, R13 ;  /* 0x00007610ff0d7816 */ /* 0x001fe4000000000d */
[----:B------:R-:W-:Y:S01]  /*6ce0*/  PRMT R69, RZ, 0x7610, R69 ;  /* 0x00007610ff457816 */ /* 0x000fe20000000045 */
[----:B------:R-:W-:Y:S04]  /*6cf0*/  STS.U16 [R0+0x7800], R14 ;  /* 0x0078000e00007388 */ /* 0x000fe80000000400 */
[----:B------:R-:W-:Y:S04]  /*6d00*/  STS.U16 [R0+0x8000], R15 ;  /* 0x0080000f00007388 */ /* 0x000fe80000000400 */
[----:B------:R0:W-:Y:S02]  /*6d10*/  STS.U16 [R0+0x8800], R16 ;  /* 0x0088001000007388 */ /* 0x0001e40000000400 */
[----:B0-----:R-:W-:-:S02]  /*6d20*/  PRMT R16, RZ, 0x7610, R16 ;  /* 0x00007610ff107816 */ /* 0x001fc40000000010 */
[----:B------:R0:W-:Y:S02]  /*6d30*/  STS.U16 [R0+0x9000], R19 ;  /* 0x0090001300007388 */ /* 0x0001e40000000400 */
[----:B0-----:R-:W-:Y:S02]  /*6d40*/  PRMT R19, RZ, 0x7610, R19 ;  /* 0x00007610ff137816 */ /* 0x001fe40000000013 */
[----:B------:R0:W-:Y:S02]  /*6d50*/  STS.U16 [R0+0x9800], R22 ;  /* 0x0098001600007388 */ /* 0x0001e40000000400 */
[----:B0-----:R-:W-:Y:S02]  /*6d60*/  PRMT R22, RZ, 0x7610, R22 ;  /* 0x00007610ff167816 */ /* 0x001fe40000000016 */
[----:B------:R0:W-:Y:S01]  /*6d70*/  STS.U16 [R0+0xa000], R28 ;  /* 0x00a0001c00007388 */ /* 0x0001e20000000400 */
[----:B---3--:R-:W-:-:S05]  /*6d80*/  IADD3 R20, P1, R80, R7, RZ ;  /* 0x0000000750147210 */ /* 0x008fca0007f3e0ff */
[----:B--2---:R-:W-:-:S05]  /*6d90*/  IMAD.X R21, R70, 0x1, R6, P1 ;  /* 0x0000000146157824 */ /* 0x004fca00008e0606 */
[----:B------:R1:W2:Y:S02]  /*6da0*/  @!P0 LDG.E.U16 R13, [R20.64] ;  /* 0x00000006140d8981 */ /* 0x0002a4000c1e1500 */
[----:B-1----:R-:W-:-:S05]  /*6db0*/  IADD3 R20, P1, R74, R7, RZ ;  /* 0x000000074a147210 */ /* 0x002fca0007f3e0ff */
[----:B------:R-:W-:-:S05]  /*6dc0*/  IMAD.X R21, R11, 0x1, R6, P1 ;  /* 0x000000010b157824 */ /* 0x000fca00008e0606 */
[----:B------:R1:W3:Y:S01]  /*6dd0*/  @!P0 LDG.E.U16 R69, [R20.64] ;  /* 0x0000000614458981 */ /* 0x0002e2000c1e1500 */
[----:B------:R-:W-:-:S05]  /*6de0*/  IADD3 R14, P1, R124, R7, RZ ;  /* 0x000000077c0e7210 */ /* 0x000fca0007f3e0ff */
[----:B------:R-:W-:Y:S01]  /*6df0*/  IMAD.X R15, R99, 0x1, R6, P1 ;  /* 0x00000001630f7824 */ /* 0x000fe200008e0606 */
[----:B-1----:R-:W-:-:S06]  /*6e00*/  PRMT R20, RZ, 0x7610, R20 ;  /* 0x00007610ff147816 */ /* 0x002fcc0000000014 */
[----:B------:R1:W2:Y:S02]  /*6e10*/  @!P0 LDG.E.U16 R20, [R14.64] ;  /* 0x000000060e148981 */ /* 0x0002a4000c1e1500 */
[----:B-1----:R-:W-:-:S05]  /*6e20*/  IADD3 R14, P1, R104, R7, RZ ;  /* 0x00000007680e7210 */ /* 0x002fca0007f3e0ff */
[----:B------:R-:W-:-:S05]  /*6e30*/  IMAD.X R15, R123, 0x1, R6, P1 ;  /* 0x000000017b0f7824 */ /* 0x000fca00008e0606 */
[----:B------:R1:W2:Y:S02]  /*6e40*/  @!P0 LDG.E.U16 R16, [R14.64] ;  /* 0x000000060e108981 */ /* 0x0002a4000c1e1500 */
[----:B-1----:R-:W-:-:S05]  /*6e50*/  IADD3 R14, P1, R9, R7, RZ ;  /* 0x00000007090e7210 */ /* 0x002fca0007f3e0ff */
[----:B------:R-:W-:-:S05]  /*6e60*/  IMAD.X R15, R125, 0x1, R6, P1 ;  /* 0x000000017d0f7824 */ /* 0x000fca00008e0606 */
[----:B------:R1:W2:Y:S01]  /*6e70*/  @!P0 LDG.E.U16 R19, [R14.64] ;  /* 0x000000060e138981 */ /* 0x0002a2000c1e1500 */
[----:B------:R-:W-:Y:S02]  /*6e80*/  PRMT R21, RZ, 0x7610, R21 ;  /* 0x00007610ff157816 */ /* 0x000fe40000000015 */
[----:B-1----:R-:W-:-:S05]  /*6e90*/  IADD3 R14, P1, R120, R7, RZ ;  /* 0x00000007780e7210 */ /* 0x002fca0007f3e0ff */
[----:B------:R-:W-:-:S05]  /*6ea0*/  IMAD.X R15, R97, 0x1, R6, P1 ;  /* 0x00000001610f7824 */ /* 0x000fca00008e0606 */
[----:B------:R1:W2:Y:S02]  /*6eb0*/  @!P0 LDG.E.U16 R21, [R14.64] ;  /* 0x000000060e158981 */ /* 0x0002a4000c1e1500 */
[----:B-1----:R-:W-:-:S05]  /*6ec0*/  IADD3 R14, P1, R122, R7, RZ ;  /* 0x000000077a0e7210 */ /* 0x002fca0007f3e0ff */
[----:B------:R-:W-:-:S05]  /*6ed0*/  IMAD.X R15, R119, 0x1, R6, P1 ;  /* 0x00000001770f7824 */ /* 0x000fca00008e0606 */
[----:B------:R1:W2:Y:S01]  /*6ee0*/  @!P0 LDG.E.U16 R22, [R14.64] ;  /* 0x000000060e168981 */ /* 0x0002a2000c1e1500 */
[----:B0-----:R-:W-:Y:S02]  /*6ef0*/  PRMT R28, RZ, 0x7610, R28 ;  /* 0x00007610ff1c7816 */ /* 0x001fe4000000001c */
[----:B-1----:R-:W-:-:S05]  /*6f00*/  IADD3 R14, P1, R100, R7, RZ ;  /* 0x00000007640e7210 */ /* 0x002fca0007f3e0ff */
[----:B------:R-:W-:Y:S01]  /*6f10*/  IMAD.X R15, R121, 0x1, R6, P1 ;  /* 0x00000001790f7824 */ /* 0x000fe200008e0606 */
[----:B------:R0:W-:Y:S04]  /*6f20*/  STS.U16 [R0+0xa800], R31 ;  /* 0x00a8001f00007388 */ /* 0x0001e80000000400 */
        /* <DEDUP_REMOVED lines=10> */
[----:B------:R1:W3:Y:S01]  /*6fd0*/  @!P0 LDG.E.U16 R37, [R14.64] ;  /* 0x000000060e258981 */ /* 0x0002e2000c1e1500 */
        /* <DEDUP_REMOVED lines=37> */
[----:B------:R-:W-:-:S05]  /*7230*/  IMAD.X R15, R88, 0x1, R6, P1 ;  /* 0x00000001580f7824 */ /* 0x000fca00008e0606 */
[----:B------:R0:W3:Y:S04]  /*7240*/  @!P0 LDG.E.U16 R30, [R14.64] ;  /* 0x000000060e1e8981 */ /* 0x0000e8000c1e1500 */
[----:B------:R-:W-:Y:S01]  /*7250*/  STS.U16 [R0+0xd000], R68 ;  /* 0x00d0004400007388 */ /* 0x000fe20000000400 */
[----:B0-----:R-:W-:Y:S02]  /*7260*/  LOP3.LUT R15, R0, 0x40, RZ, 0x3c, !PT ;  /* 0x00000040000f7812 */ /* 0x001fe400078e3cff */
[----:B------:R-:W-:-:S03]  /*7270*/  IADD3 R14, P1, R106, R7, RZ ;  /* 0x000000076a0e7210 */ /* 0x000fc60007f3e0ff */
[----:B----4-:R0:W-:Y:S02]  /*7280*/  STS.U16 [R15+0x400], R29 ;  /* 0x0004001d0f007388 */ /* 0x0101e40000000400 */
[----:B0-----:R-:W-:Y:S01]  /*7290*/  PRMT R29, RZ, 0x7610, R29 ;  /* 0x00007610ff1d7816 */ /* 0x001fe2000000001d */
[----:B------:R-:W-:-:S05]  /*72a0*/  IMAD.X R15, R87, 0x1, R6, P1 ;  /* 0x00000001570f7824 */ /* 0x000fca00008e0606 */
[----:B------:R0:W4:Y:S02]  /*72b0*/  @!P0 LDG.E.U16 R29, [R14.64] ;  /* 0x000000060e1d8981 */ /* 0x000124000c1e1500 */
[----:B0-----:R-:W-:Y:S02]  /*72c0*/  LOP3.LUT R15, R0, 0x40, RZ, 0x3c, !PT ;  /* 0x00000040000f7812 */ /* 0x001fe400078e3cff */
[----:B------:R-:W-:-:S03]  /*72d0*/  IADD3 R14, P1, R90, R7, RZ ;  /* 0x000000075a0e7210 */ /* 0x000fc60007f3e0ff */
[----:B------:R0:W-:Y:S02]  /*72e0*/  STS.U16 [R15+0xc00], R23 ;  /* 0x000c00170f007388 */ /* 0x0001e40000000400 */
        /* <DEDUP_REMOVED lines=17> */
[----:B--2---:R0:W-:Y:S02]  /*7400*/  STS.U16 [R15+0x2400], R13 ;  /* 0x0024000d0f007388 */ /* 0x0041e40000000400 */
[----:B0-----:R-:W-:Y:S01]  /*7410*/  PRMT R13, RZ, 0x7610, R13 ;  /* 0x00007610ff0d7816 */ /* 0x001fe2000000000d */
[----:B------:R-:W-:-:S05]  /*7420*/  IMAD.X R15, R86, 0x1, R6, P1 ;  /* 0x00000001560f7824 */ /* 0x000fca00008e0606 */
[----:B------:R0:W2:Y:S02]  /*7430*/  @!P0 LDG.E.U16 R13, [R14.64] ;  /* 0x000000060e0d8981 */ /* 0x0000a4000c1e1500 */
[----:B0-----:R-:W-:Y:S01]  /*7440*/  LOP3.LUT R14, R0, 0x40, RZ, 0x3c, !PT ;  /* 0x00000040000e7812 */ /* 0x001fe200078e3cff */
[----:B------:R-:W-:Y:S01]  /*7450*/  IMAD.MOV.U32 R15, RZ, RZ, R62 ;  /* 0x000000ffff0f7224 */ /* 0x000fe200078e003e */
[----:B------:R-:W-:Y:S01]  /*7460*/  PRMT R68, RZ, 0x7610, R68 ;  /* 0x00007610ff447816 */ /* 0x000fe20000000044 */
[----:B------:R-:W2:Y:S04]  /*7470*/  LDL.LU R62, [R1+0x218] ;  /* 0x00021800013e7983 */ /* 0x000ea80000300800 */
[----:B---3--:R0:W-:Y:S02]  /*7480*/  STS.U16 [R14+0x2c00], R69 ;  /* 0x002c00450e007388 */ /* 0x0081e40000000400 */
[----:B0-----:R-:W-:Y:S01]  /*7490*/  IADD3 R14, P1, R79, R7, RZ ;  /* 0x000000074f0e7210 */ /* 0x001fe20007f3e0ff */
[----:B------:R-:W-:-:S04]  /*74a0*/  IMAD.MOV.U32 R69, RZ, RZ, R15 ;  /* 0x000000ffff457224 */ /* 0x000fc800078e000f */
[----:B------:R-:W-:-:S05]  /*74b0*/  IMAD.X R15, R78, 0x1, R6, P1 ;  /* 0x000000014e0f7824 */ /* 0x000fca00008e0606 */
[----:B------:R0:W3:Y:S02]  /*74c0*/  @!P0 LDG.E.U16 R68, [R14.64] ;  /* 0x000000060e448981 */ /* 0x0000e4000c1e1500 */
[----:B0-----:R-:W-:Y:S02]  /*74d0*/  LOP3.LUT R15, R0, 0x40, RZ, 0x3c, !PT ;  /* 0x00000040000f7812 */ /* 0x001fe400078e3cff */
[----:B------:R-:W-:-:S03]  /*74e0*/  IADD3 R14, P1, R82, R7, RZ ;  /* 0x00000007520e7210 */ /* 0x000fc60007f3e0ff */
[----:B------:R0:W-:Y:S02]  /*74f0*/  STS.U16 [R15+0x3400], R20 ;  /* 0x003400140f007388 */ /* 0x0001e40000000400 */
[----:B0-----:R-:W-:Y:S01]  /*7500*/  PRMT R20, RZ, 0x7610, R20 ;  /* 0x00007610ff147816 */ /* 0x001fe20000000014 */
        /* <DEDUP_REMOVED lines=14> */
[----:B0-----:R-:W-:Y:S02]  /*75f0*/  IMAD.MOV.U32 R15, RZ, RZ, R63 ;  /* 0x000000ffff0f7224 */ /* 0x001fe400078e003f */
[----:B------:R-:W3:Y:S01]  /*7600*/  LDL.LU R63, [R1+0x214] ;  /* 0x00021400013f7983 */ /* 0x000ee20000300800 */
[----:B------:R-:W-:-:S05]  /*7610*/  LOP3.LUT R14, R0, 0x40, RZ, 0x3c, !PT ;  /* 0x00000040000e7812 */ /* 0x000fca00078e3cff */
[----:B------:R-:W-:Y:S04]  /*7620*/  STS.U16 [R14+0xfc00], R12 ;  /* 0x00fc000c0e007388 */ /* 0x000fe80000000400 */
[----:B------:R-:W-:Y:S04]  /*7630*/  STS.U16 [R14+0x4c00], R21 ;  /* 0x004c00150e007388 */ /* 0x000fe80000000400 */
[----:B------:R-:W-:Y:S04]  /*7640*/  STS.U16 [R14+0x5400], R22 ;  /* 0x005400160e007388 */ /* 0x000fe80000000400 */
[----:B------:R-:W-:Y:S04]  /*7650*/  STS.U16 [R14+0x5c00], R28 ;  /* 0x005c001c0e007388 */ /* 0x000fe80000000400 */
[----:B------:R-:W-:Y:S04]  /*7660*/  STS.U16 [R14+0x6400], R31 ;  /* 0x0064001f0e007388 */ /* 0x000fe80000000400 */
[----:B------:R0:W-:Y:S04]  /*7670*/  STS.U16 [R14+0x6c00], R37 ;  /* 0x006c00250e007388 */ /* 0x0001e80000000400 */
[----:B------:R-:W-:Y:S04]  /*7680*/  STS.U16 [R14+0x7400], R39 ;  /* 0x007400270e007388 */ /* 0x000fe80000000400 */
[----:B------:R-:W-:Y:S04]  /*7690*/  STS.U16 [R14+0x7c00], R64 ;  /* 0x007c00400e007388 */ /* 0x000fe80000000400 */
[----:B------:R-:W-:Y:S04]  /*76a0*/  STS.U16 [R14+0x8400], R67 ;  /* 0x008400430e007388 */ /* 0x000fe80000000400 */
[----:B------:R-:W-:Y:S04]  /*76b0*/  STS.U16 [R14+0x8c00], R66 ;  /* 0x008c00420e007388 */ /* 0x000fe80000000400 */
[----:B------:R-:W-:Y:S04]  /*76c0*/  STS.U16 [R14+0x9400], R65 ;  /* 0x009400410e007388 */ /* 0x000fe80000000400 */
[----:B------:R-:W-:Y:S04]  /*76d0*/  STS.U16 [R14+0x9c00], R38 ;  /* 0x009c00260e007388 */ /* 0x000fe80000000400 */
[----:B------:R-:W-:Y:S04]  /*76e0*/  STS.U16 [R14+0xa400], R36 ;  /* 0x00a400240e007388 */ /* 0x000fe80000000400 */
[----:B------:R-:W-:Y:S04]  /*76f0*/  STS.U16 [R14+0xac00], R30 ;  /* 0x00ac001e0e007388 */ /* 0x000fe80000000400 */
[----:B----4-:R-:W-:Y:S04]  /*7700*/  STS.U16 [R14+0xb400], R29 ;  /* 0x00b4001d0e007388 */ /* 0x010fe80000000400 */
[----:B------:R-:W-:Y:S01]  /*7710*/  STS.U16 [R14+0xbc00], R23 ;  /* 0x00bc00170e007388 */ /* 0x000fe20000000400 */
[----:B0-----:R-:W-:-:S03]  /*7720*/  LOP3.LUT R37, R4, 0x40, RZ, 0x3c, !PT ;  /* 0x0000004004257812 */ /* 0x001fc600078e3cff */
[----:B------:R-:W-:Y:S04]  /*7730*/  STS.U16 [R14+0xc400], R18 ;  /* 0x00c400120e007388 */ /* 0x000fe80000000400 */
[----:B------:R-:W-:Y:S04]  /*7740*/  STS.U16 [R14+0xcc00], R17 ;  /* 0x00cc00110e007388 */ /* 0x000fe80000000400 */
[----:B--2---:R-:W-:Y:S04]  /*7750*/  STS.U16 [R14+0xd400], R13 ;  /* 0x00d4000d0e007388 */ /* 0x004fe80000000400 */
[----:B---3--:R0:W-:Y:S04]  /*7760*/  STS.U16 [R14+0xdc00], R68 ;  /* 0x00dc00440e007388 */ /* 0x0081e80000000400 */
[----:B------:R-:W-:Y:S01]  /*7770*/  STS.U16 [R14+0xe400], R20 ;  /* 0x00e400140e007388 */ /* 0x000fe20000000400 */
[----:B0-----:R-:W-:-:S03]  /*7780*/  IMAD.MOV.U32 R68, RZ, RZ, R15 ;  /* 0x000000ffff447224 */ /* 0x001fc600078e000f */
[----:B------:R-:W-:Y:S04]  /*7790*/  STS.U16 [R14+0xec00], R16 ;  /* 0x00ec00100e007388 */ /* 0x000fe80000000400 */
[----:B------:R-:W-:Y:S04]  /*77a0*/  STS.U16 [R14+0xf400], R19 ;  /* 0x00f400130e007388 */ /* 0x000fe80000000400 */
[----:B------:R-:W-:Y:S06]  /*77b0*/  BAR.SYNC.DEFER_BLOCKING 0x0 ;  /* 0x0000000000007b1d */ /* 0x000fec0000010000 */
[----:B------:R-:W-:Y:S04]  /*77c0*/  LDSM.16.MT88.4 R64, [R4+0x10000] ;  /* 0x010000000440783b */ /* 0x000fe80000004200 */
[----:B------:R-:W0:Y:S04]  /*77d0*/  LDSM.16.M88.4 R12, [R3] ;  /* 0x00000000030c783b */ /* 0x000e280000000200 */
[----:B------:R-:W1:Y:S04]  /*77e0*/  LDSM.16.MT88.4 R36, [R37+0x10000] ;  /* 0x010000002524783b */ /* 0x000e680000004200 */
[----:B------:R-:W2:Y:S04]  /*77f0*/  LDSM.16.M88.4 R28, [R3+0x4000] ;  /* 0x00400000031c783b */ /* 0x000ea80000000200 */
[----:B------:R-:W3:Y:S04]  /*7800*/  LDSM.16.M88.4 R20, [R3+0x8000] ;  /* 0x008000000314783b */ /* 0x000ee80000000200 */
[----:B------:R-:W4:Y:S01]  /*7810*/  LDSM.16.M88.4 R16, [R3+0xc000] ;  /* 0x00c000000310783b */ /* 0x000f220000000200 */
[-C--:B0-----:R-:W-:Y:S08]  /*7820*/  HMMA.16816.F32.BF16 R56, R64, R12.reuse, R56 ;  /* 0x0000000c4038723c */ /* 0x081ff00000041838 */
[C---:B-1----:R-:W-:Y:S07]  /*7830*/  HMMA.16816.F32.BF16 R40, R36.reuse, R12, R40 ;  /* 0x0000000c2428723c */ /* 0x042fee0000041828 */
[C---:B------:R-:W-:Y:S01]  /*7840*/  LOP3.LUT R13, R4.reuse, 0x40, RZ, 0x3c, !PT ;  /* 0x00000040040d7812 */ /* 0x040fe200078e3cff */
[C---:B--2---:R-:W-:Y:S08]  /*7850*/  HMMA.16816.F32.BF16 R24, R36.reuse, R28, R24 ;  /* 0x0000001c2418723c */ /* 0x044ff00000041818 */
[C---:B---3--:R-:W-:Y:S08]  /*7860*/  HMMA.16816.F32.BF16 R32, R36.reuse, R20, R32 ;  /* 0x000000142420723c */ /* 0x048ff00000041820 */
[----:B----4-:R-:W-:Y:S01]  /*7870*/  HMMA.16816.F32.BF16 R36, R36, R16, R60 ;  /* 0x000000102424723c */ /* 0x010fe2000004183c */
[----:B------:R-:W0:Y:S07]  /*7880*/  LDSM.16.MT88.4 R60, [R13+0x10800] ;  /* 0x010800000d3c783b */ /* 0x000e2e0000004200 */
[C---:B------:R-:W-:Y:S08]  /*7890*/  HMMA.16816.F32.BF16 R52, R64.reuse, R28, R52 ;  /* 0x0000001c4034723c */ /* 0x040ff00000041834 */
[C---:B------:R-:W-:Y:S08]  /*78a0*/  HMMA.16816.F32.BF16 R48, R64.reuse, R20, R48 ;  /* 0x000000144030723c */ /* 0x040ff00000041830 */
[----:B------:R-:W-:Y:S01]  /*78b0*/  HMMA.16816.F32.BF16 R44, R64, R16, R44 ;  /* 0x00000010402c723c */ /* 0x000fe2000004182c */
[----:B------:R-:W1:Y:S06]  /*78c0*/  LDSM.16.MT88.4 R64, [R4+0x10800] ;  /* 0x010800000440783b */ /* 0x000e6c0000004200 */
[C---:B------:R-:W-:Y:S01]  /*78d0*/  LOP3.LUT R17, R3.reuse, 0x40, RZ, 0x3c, !PT ;  /* 0x0000004003117812 */ /* 0x040fe200078e3cff */
[C---:B0-----:R-:W-:Y:S08]  /*78e0*/  HMMA.16816.F32.BF16 R40, R60.reuse, R14, R40 ;  /* 0x0000000e3c28723c */ /* 0x041ff00000041828 */
[C---:B------:R-:W-:Y:S08]  /*78f0*/  HMMA.16816.F32.BF16 R24, R60.reuse, R30, R24 ;  /* 0x0000001e3c18723c */ /* 0x040ff00000041818 */
[C---:B------:R-:W-:Y:S08]  /*7900*/  HMMA.16816.F32.BF16 R32, R60.reuse, R22, R32 ;  /* 0x000000163c20723c */ /* 0x040ff00000041820 */
[----:B------:R-:W-:Y:S07]  /*7910*/  HMMA.16816.F32.BF16 R36, R60, R18, R36 ;  /* 0x000000123c24723c */ /* 0x000fee0000041824 */
[C---:B------:R-:W-:Y:S01]  /*7920*/  LOP3.LUT R63, R4.reuse, 0x40, RZ, 0x3c, !PT ;  /* 0x00000040043f7812 */ /* 0x040fe200078e3cff */
[C---:B-1----:R-:W-:Y:S01]  /*7930*/  HMMA.16816.F32.BF16 R56, R64.reuse, R14, R56 ;  /* 0x0000000e4038723c */ /* 0x042fe20000041838 */
[----:B------:R-:W-:Y:S04]  /*7940*/  LDSM.16.M88.4 R12, [R17] ;  /* 0x00000000110c783b */ /* 0x000fe80000000200 */
[----:B------:R-:W0:Y:S03]  /*7950*/  LDSM.16.MT88.4 R60, [R63+0x11000] ;  /* 0x011000003f3c783b */ /* 0x000e260000004200 */
[C---:B------:R-:W-:Y:S01]  /*7960*/  HMMA.16816.F32.BF16 R52, R64.reuse, R30, R52 ;  /* 0x0000001e4034723c */ /* 0x040fe20000041834 */
[----:B------:R-:W1:Y:S07]  /*7970*/  LDSM.16.M88.4 R28, [R17+0x4000] ;  /* 0x00400000111c783b */ /* 0x000e6e0000000200 */
[C---:B------:R-:W-:Y:S01]  /*7980*/  HMMA.16816.F32.BF16 R48, R64.reuse, R22, R48 ;  /* 0x000000164030723c */ /* 0x040fe20000041830 */
[----:B------:R-:W2:Y:S07]  /*7990*/  LDSM.16.M88.4 R20, [R17+0x8000] ;  /* 0x008000001114783b */ /* 0x000eae0000000200 */
[----:B------:R-:W-:Y:S01]  /*79a0*/  HMMA.16816.F32.BF16 R44, R64, R18, R44 ;  /* 0x00000012402c723c */ /* 0x000fe2000004182c */
[----:B------:R-:W-:Y:S04]  /*79b0*/  LDSM.16.MT88.4 R64, [R4+0x11000] ;  /* 0x011000000440783b */ /* 0x000fe80000004200 */
[----:B------:R-:W3:Y:S03]  /*79c0*/  LDSM.16.M88.4 R16, [R17+0xc000] ;  /* 0x00c000001110783b */ /* 0x000ee60000000200 */
[C---:B0-----:R-:W-:Y:S08]  /*79d0*/  HMMA.16816.F32.BF16 R40, R60.reuse, R12, R40 ;  /* 0x0000000c3c28723c */ /* 0x041ff00000041828 */
[C---:B-1----:R-:W-:Y:S08]  /*79e0*/  HMMA.16816.F32.BF16 R24, R60.reuse, R28, R24 ;  /* 0x0000001c3c18723c */ /* 0x042ff00000041818 */
[----:B--2---:R-:W-:Y:S08]  /*79f0*/  HMMA.16816.F32.BF16 R32, R60, R20, R32 ;  /* 0x000000143c20723c */ /* 0x004ff00000041820 */
[-C--:B---3--:R-:W-:Y:S08]  /*7a00*/  HMMA.16816.F32.BF16 R44, R64, R16.reuse, R44 ;  /* 0x00000010402c723c */ /* 0x088ff0000004182c */
[----:B------:R-:W-:Y:S07]  /*7a10*/  HMMA.16816.F32.BF16 R36, R60, R16, R36 ;  /* 0x000000103c24723c */ /* 0x000fee0000041824 */
[C---:B------:R-:W-:Y:S01]  /*7a20*/  LOP3.LUT R17, R4.reuse, 0x40, RZ, 0x3c, !PT ;  /* 0x0000004004117812 */ /* 0x040fe200078e3cff */
[C---:B------:R-:W-:Y:S04]  /*7a30*/  HMMA.16816.F32.BF16 R56, R64.reuse, R12, R56 ;  /* 0x0000000c4038723c */ /* 0x040fe80000041838 */
[----:B------:R-:W0:Y:S04]  /*7a40*/  LDSM.16.MT88.4 R60, [R17+0x11800] ;  /* 0x01180000113c783b */ /* 0x000e280000004200 */
[C---:B------:R-:W-:Y:S08]  /*7a50*/  HMMA.16816.F32.BF16 R52, R64.reuse, R28, R52 ;  /* 0x0000001c4034723c */ /* 0x040ff00000041834 */
[----:B------:R-:W-:Y:S01]  /*7a60*/  HMMA.16816.F32.BF16 R48, R64, R20, R48 ;  /* 0x000000144030723c */ /* 0x000fe20000041830 */
[----:B------:R-:W1:Y:S07]  /*7a70*/  LDSM.16.MT88.4 R64, [R4+0x11800] ;  /* 0x011800000440783b */ /* 0x000e6e0000004200 */
[C---:B0-----:R-:W-:Y:S08]  /*7a80*/  HMMA.16816.F32.BF16 R40, R60.reuse, R14, R40 ;  /* 0x0000000e3c28723c */ /* 0x041ff00000041828 */
[----:B------:R-:W-:Y:S08]  /*7a90*/  HMMA.16816.F32.BF16 R36, R60, R18, R36 ;  /* 0x000000123c24723c */ /* 0x000ff00000041824 */
[C---:B-1----:R-:W-:Y:S08]  /*7aa0*/  HMMA.16816.F32.BF16 R52, R64.reuse, R30, R52 ;  /* 0x0000001e4034723c */ /* 0x042ff00000041834 */
[C---:B------:R-:W-:Y:S08]  /*7ab0*/  HMMA.16816.F32.BF16 R48, R64.reuse, R22, R48 ;  /* 0x000000164030723c */ /* 0x040ff00000041830 */
[C---:B------:R-:W-:Y:S01]  /*7ac0*/  HMMA.16816.F32.BF16 R56, R64.reuse, R14, R56 ;  /* 0x0000000e4038723c */ /* 0x040fe20000041838 */
[----:B------:R-:W-:Y:S07]  /*7ad0*/  LDSM.16.M88.4 R12, [R3+0x80] ;  /* 0x00008000030c783b */ /* 0x000fee0000000200 */
[----:B------:R-:W-:Y:S01]  /*7ae0*/  HMMA.16816.F32.BF16 R44, R64, R18, R44 ;  /* 0x00000012402c723c */ /* 0x000fe2000004182c */
[----:B------:R-:W0:Y:S04]  /*7af0*/  LDSM.16.MT88.4 R64, [R4+0x12000] ;  /* 0x012000000440783b */ /* 0x000e280000004200 */
[----:B------:R-:W-:Y:S03]  /*7b00*/  LDSM.16.MT88.4 R16, [R17+0x12000] ;  /* 0x012000001110783b */ /* 0x000fe60000004200 */
[C---:B------:R-:W-:Y:S01]  /*7b10*/  HMMA.16816.F32.BF16 R28, R60.reuse, R30, R24 ;  /* 0x0000001e3c1c723c */ /* 0x040fe20000041818 */
[----:B------:R-:W1:Y:S07]  /*7b20*/  LDSM.16.M88.4 R24, [R3+0x4080] ;  /* 0x004080000318783b */ /* 0x000e6e0000000200 */
[----:B------:R-:W-:Y:S01]  /*7b30*/  HMMA.16816.F32.BF16 R20, R60, R22, R32 ;  /* 0x000000163c14723c */ /* 0x000fe20000041820 */
[----:B------:R-:W2:Y:S04]  /*7b40*/  LDSM.16.M88.4 R32, [R3+0x8080] ;  /* 0x008080000320783b */ /* 0x000ea80000000200 */
[----:B------:R-:W3:Y:S03]  /*7b50*/  LDSM.16.M88.4 R60, [R3+0xc080] ;  /* 0x00c08000033c783b */ /* 0x000ee60000000200 */
[C---:B0-----:R-:W-:Y:S08]  /*7b60*/  HMMA.16816.F32.BF16 R56, R64.reuse, R12, R56 ;  /* 0x0000000c4038723c */ /* 0x041ff00000041838 */
[C---:B-1----:R-:W-:Y:S08]  /*7b70*/  HMMA.16816.F32.BF16 R52, R64.reuse, R24, R52 ;  /* 0x000000184034723c */ /* 0x042ff00000041834 */
[C---:B--2---:R-:W-:Y:S08]  /*7b80*/  HMMA.16816.F32.BF16 R48, R64.reuse, R32, R48 ;  /* 0x000000204030723c */ /* 0x044ff00000041830 */
[----:B---3--:R-:W-:Y:S01]  /*7b90*/  HMMA.16816.F32.BF16 R44, R64, R60, R44 ;  /* 0x0000003c402c723c */ /* 0x008fe2000004182c */
[----:B------:R-:W0:Y:S07]  /*7ba0*/  LDSM.16.MT88.4 R64, [R4+0x12800] ;  /* 0x012800000440783b */ /* 0x000e2e0000004200 */
[C---:B------:R-:W-:Y:S07]  /*7bb0*/  HMMA.16816.F32.BF16 R40, R16.reuse, R12, R40 ;  /* 0x0000000c1028723c */ /* 0x040fee0000041828 */
[----:B------:R-:W-:Y:S01]  /*7bc0*/  LOP3.LUT R13, R4, 0x40, RZ, 0x3c, !PT ;  /* 0x00000040040d7812 */ /* 0x000fe200078e3cff */
[C---:B------:R-:W-:Y:S08]  /*7bd0*/  HMMA.16816.F32.BF16 R28, R16.reuse, R24, R28 ;  /* 0x00000018101c723c */ /* 0x040ff0000004181c */
[C---:B------:R-:W-:Y:S08]  /*7be0*/  HMMA.16816.F32.BF16 R20, R16.reuse, R32, R20 ;  /* 0x000000201014723c */ /* 0x040ff00000041814 */
[----:B------:R-:W-:Y:S01]  /*7bf0*/  HMMA.16816.F32.BF16 R36, R16, R60, R36 ;  /* 0x0000003c1024723c */ /* 0x000fe20000041824 */
[----:B------:R-:W1:Y:S07]  /*7c00*/  LDSM.16.MT88.4 R16, [R13+0x12800] ;  /* 0x012800000d10783b */ /* 0x000e6e0000004200 */
[C---:B0-----:R-:W-:Y:S08]  /*7c10*/  HMMA.16816.F32.BF16 R56, R64.reuse, R14, R56 ;  /* 0x0000000e4038723c */ /* 0x041ff00000041838 */
[C---:B------:R-:W-:Y:S08]  /*7c20*/  HMMA.16816.F32.BF16 R52, R64.reuse, R26, R52 ;  /* 0x0000001a4034723c */ /* 0x040ff00000041834 */
[C---:B------:R-:W-:Y:S08]  /*7c30*/  HMMA.16816.F32.BF16 R48, R64.reuse, R34, R48 ;  /* 0x000000224030723c */ /* 0x040ff00000041830 */
[----:B------:R-:W-:Y:S07]  /*7c40*/  HMMA.16816.F32.BF16 R44, R64, R62, R44 ;  /* 0x0000003e402c723c */ /* 0x000fee000004182c */
[----:B------:R-:W-:-:S02]  /*7c50*/  LOP3.LUT R66, R3, 0x40, RZ, 0x3c, !PT ;  /* 0x0000004003427812 */ /* 0x000fc400078e3cff */
[----:B------:R-:W-:Y:S01]  /*7c60*/  LOP3.LUT R67, R4, 0x40, RZ, 0x3c, !PT ;  /* 0x0000004004437812 */ /* 0x000fe200078e3cff */
[C---:B-1----:R-:W-:Y:S02]  /*7c70*/  HMMA.16816.F32.BF16 R40, R16.reuse, R14, R40 ;  /* 0x0000000e1028723c */ /* 0x042fe40000041828 */
[----:B------:R-:W-:Y:S06]  /*7c80*/  LDSM.16.M88.4 R12, [R66+0x4080] ;  /* 0x00408000420c783b */ /* 0x000fec0000000200 */
[C---:B------:R-:W-:Y:S01]  /*7c90*/  HMMA.16816.F32.BF16 R24, R16.reuse, R26, R28 ;  /* 0x0000001a1018723c */ /* 0x040fe2000004181c */
[----:B------:R-:W-:Y:S07]  /*7ca0*/  LDSM.16.MT88.4 R28, [R4+0x13000] ;  /* 0x01300000041c783b */ /* 0x000fee0000004200 */
[C---:B------:R-:W-:Y:S01]  /*7cb0*/  HMMA.16816.F32.BF16 R32, R16.reuse, R34, R20 ;  /* 0x000000221020723c */ /* 0x040fe20000041814 */
[----:B------:R-:W0:Y:S07]  /*7cc0*/  LDSM.16.M88.4 R20, [R66+0xc080] ;  /* 0x00c080004214783b */ /* 0x000e2e0000000200 */
[----:B------:R-:W-:Y:S01]  /*7cd0*/  HMMA.16816.F32.BF16 R60, R16, R62, R36 ;  /* 0x0000003e103c723c */ /* 0x000fe20000041824 */
[----:B------:R-:W-:Y:S04]  /*7ce0*/  LDSM.16.M88.4 R36, [R66+0x80] ;  /* 0x000080004224783b */ /* 0x000fe80000000200 */
[----:B------:R-:W1:Y:S04]  /*7cf0*/  LDSM.16.M88.4 R16, [R66+0x8080] ;  /* 0x008080004210783b */ /* 0x000e680000000200 */
[----:B------:R-:W2:Y:S01]  /*7d00*/  LDSM.16.MT88.4 R64, [R67+0x13000] ;  /* 0x013000004340783b */ /* 0x000ea20000004200 */
[C---:B0-----:R-:W-:Y:S08]  /*7d10*/  HMMA.16816.F32.BF16 R44, R28.reuse, R20, R44 ;  /* 0x000000141c2c723c */ /* 0x041ff0000004182c */
[-C--:B-1----:R-:W-:Y:S08]  /*7d20*/  HMMA.16816.F32.BF16 R48, R28, R16.reuse, R48 ;  /* 0x000000101c30723c */ /* 0x082ff00000041830 */
[C---:B--2---:R-:W-:Y:S07]  /*7d30*/  HMMA.16816.F32.BF16 R32, R64.reuse, R16, R32 ;  /* 0x000000104020723c */ /* 0x044fee0000041820 */
[----:B------:R-:W-:Y:S01]  /*7d40*/  IMAD.MOV.U32 R16, RZ, RZ, R80 ;  /* 0x000000ffff107224 */ /* 0x000fe200078e0050 */
[C---:B------:R-:W-:Y:S01]  /*7d50*/  HMMA.16816.F32.BF16 R40, R64.reuse, R36, R40 ;  /* 0x000000244028723c */ /* 0x040fe20000041828 */
[----:B------:R-:W2:Y:S04]  /*7d60*/  LDL.LU R80, [R1+0x210] ;  /* 0x0002100001507983 */ /* 0x000ea80000300800 */
[----:B------:R-:W3:Y:S03]  /*7d70*/  LDL.LU R17, [R1+0xc4] ;  /* 0x0000c40001117983 */ /* 0x000ee60000300800 */
[C---:B------:R-:W-:Y:S08]  /*7d80*/  HMMA.16816.F32.BF16 R24, R64.reuse, R12, R24 ;  /* 0x0000000c4018723c */ /* 0x040ff00000041818 */
[----:B------:R-:W-:Y:S07]  /*7d90*/  HMMA.16816.F32.BF16 R60, R64, R20, R60 ;  /* 0x00000014403c723c */ /* 0x000fee000004183c */
[----:B------:R-:W-:-:S02]  /*7da0*/  IMAD.MOV.U32 R64, RZ, RZ, R74 ;  /* 0x000000ffff407224 */ /* 0x000fc400078e004a */
[----:B------:R-:W3:Y:S01]  /*7db0*/  LDL.LU R74, [R1+0x20c] ;  /* 0x00020c00014a7983 */ /* 0x000ee20000300800 */
[----:B------:R-:W-:Y:S02]  /*7dc0*/  IMAD.MOV.U32 R65, RZ, RZ, R75 ;  /* 0x000000ffff417224 */ /* 0x000fe400078e004b */
[----:B------:R-:W-:Y:S01]  /*7dd0*/  IMAD.MOV.U32 R67, RZ, RZ, R76 ;  /* 0x000000ffff437224 */ /* 0x000fe200078e004c */
[----:B------:R-:W3:Y:S01]  /*7de0*/  LDL.LU R75, [R1+0x208] ;  /* 0x00020800014b7983 */ /* 0x000ee20000300800 */
[----:B------:R-:W-:Y:S02]  /*7df0*/  IMAD.MOV.U32 R66, RZ, RZ, R5 ;  /* 0x000000ffff427224 */ /* 0x000fe400078e0005 */
[----:B------:R-:W-:Y:S01]  /*7e00*/  IMAD.MOV.U32 R20, RZ, RZ, R8 ;  /* 0x000000ffff147224 */ /* 0x000fe200078e0008 */
[----:B------:R-:W3:Y:S04]  /*7e10*/  LDL.LU R76, [R1+0x204] ;  /* 0x00020400014c7983 */ /* 0x000ee80000300800 */
[----:B------:R-:W3:Y:S04]  /*7e20*/  LDL.LU R5, [R1+0x200] ;  /* 0x0002000001057983 */ /* 0x000ee80000300800 */
[----:B------:R-:W3:Y:S01]  /*7e30*/  LDL.LU R8, [R1+0x1fc] ;  /* 0x0001fc0001087983 */ /* 0x000ee20000300800 */
[C---:B------:R-:W-:Y:S03]  /*7e40*/  HMMA.16816.F32.BF16 R56, R28.reuse, R36, R56 ;  /* 0x000000241c38723c */ /* 0x040fe60000041838 */
[----:B------:R-:W3:Y:S05]  /*7e50*/  LDL.LU R21, [R1+0x2c] ;  /* 0x00002c0001157983 */ /* 0x000eea0000300800 */
[----:B------:R-:W-:Y:S01]  /*7e60*/  HMMA.16816.F32.BF16 R52, R28, R12, R52 ;  /* 0x0000000c1c34723c */ /* 0x000fe20000041834 */
[----:B------:R-:W-:-:S06]  /*7e70*/  IMAD.MOV.U32 R37, RZ, RZ, R68 ;  /* 0x000000ffff257224 */ /* 0x000fcc00078e0044 */
[----:B------:R-:W-:Y:S01]  /*7e80*/  LOP3.LUT R31, R4, 0x40, RZ, 0x3c, !PT ;  /* 0x00000040041f7812 */ /* 0x000fe200078e3cff */
[----:B------:R-:W-:Y:S02]  /*7e90*/  IMAD.MOV.U32 R36, RZ, RZ, R69 ;  /* 0x000000ffff247224 */ /* 0x000fe400078e0045 */
[----:B------:R-:W-:Y:S02]  /*7ea0*/  IMAD.MOV.U32 R12, RZ, RZ, R71 ;  /* 0x000000ffff0c7224 */ /* 0x000fe400078e0047 */
[----:B------:R-:W-:Y:S01]  /*7eb0*/  IMAD.MOV.U32 R13, RZ, RZ, R70 ;  /* 0x000000ffff0d7224 */ /* 0x000fe200078e0046 */
[----:B------:R-:W0:Y:S04]  /*7ec0*/  LDSM.16.MT88.4 R28, [R31+0x13800] ;  /* 0x013800001f1c783b */ /* 0x000e280000004200 */
[----:B------:R-:W1:Y:S01]  /*7ed0*/  LDSM.16.MT88.4 R68, [R4+0x13800] ;  /* 0x013800000444783b */ /* 0x000e620000004200 */
[-C--:B0-----:R-:W-:Y:S08]  /*7ee0*/  HMMA.16816.F32.BF16 R40, R28, R38.reuse, R40 ;  /* 0x000000261c28723c */ /* 0x081ff00000041828 */
[C---:B-1----:R-:W-:Y:S07]  /*7ef0*/  HMMA.16816.F32.BF16 R56, R68.reuse, R38, R56 ;  /* 0x000000264438723c */ /* 0x042fee0000041838 */
[----:B------:R-:W-:Y:S01]  /*7f00*/  IMAD.MOV.U32 R39, RZ, RZ, R16 ;  /* 0x000000ffff277224 */ /* 0x000fe200078e0010 */
[----:B------:R-:W-:Y:S01]  /*7f10*/  HMMA.16816.F32.BF16 R52, R68, R14, R52 ;  /* 0x0000000e4434723c */ /* 0x000fe20000041834 */
[----:B------:R-:W-:-:S02]  /*7f20*/  IMAD.MOV.U32 R38, RZ, RZ, R13 ;  /* 0x000000ffff267224 */ /* 0x000fc400078e000d */
[----:B------:R-:W-:-:S05]  /*7f30*/  IMAD.MOV.U32 R13, RZ, RZ, R85 ;  /* 0x000000ffff0d7224 */ /* 0x000fca00078e0055 */
[C---:B------:R-:W-:Y:S08]  /*7f40*/  HMMA.16816.F32.BF16 R48, R68.reuse, R18, R48 ;  /* 0x000000124430723c */ /* 0x040ff00000041830 */
[----:B------:R-:W-:Y:S07]  /*7f50*/  HMMA.16816.F32.BF16 R44, R68, R22, R44 ;  /* 0x00000016442c723c */ /* 0x000fee000004182c */
[----:B------:R-:W-:-:S02]  /*7f60*/  IMAD.MOV.U32 R70, RZ, RZ, R65 ;  /* 0x000000ffff467224 */ /* 0x000fc400078e0041 */
[----:B------:R-:W-:Y:S02]  /*7f70*/  IMAD.MOV.U32 R69, RZ, RZ, R64 ;  /* 0x000000ffff457224 */ /* 0x000fe400078e0040 */
[----:B------:R-:W-:Y:S02]  /*7f80*/  IMAD.MOV.U32 R64, RZ, RZ, R12 ;  /* 0x000000ffff407224 */ /* 0x000fe400078e000c */
[----:B------:R-:W-:Y:S02]  /*7f90*/  IMAD.MOV.U32 R71, RZ, RZ, R105 ;  /* 0x000000ffff477224 */ /* 0x000fe400078e0069 */
[----:B------:R-:W4:Y:S04]  /*7fa0*/  LDL.LU R105, [R1+0x1f8] ;  /* 0x0001f80001697983 */ /* 0x000f280000300800 */
[----:B------:R-:W4:Y:S01]  /*7fb0*/  LDL.LU R85, [R1+0x1f4] ;  /* 0x0001f40001557983 */ /* 0x000f220000300800 */
[----:B--2---:R-:W-:-:S03]  /*7fc0*/  IMAD.MOV.U32 R12, RZ, RZ, R80 ;  /* 0x000000ffff0c7224 */ /* 0x004fc600078e0050 */
[----:B------:R-:W2:Y:S01]  /*7fd0*/  LDL.LU R80, [R1+0x1f0] ;  /* 0x0001f00001507983 */ /* 0x000ea20000300800 */
[----:B---3--:R-:W-:Y:S02]  /*7fe0*/  IMAD.MOV.U32 R65, RZ, RZ, R17 ;  /* 0x000000ffff417224 */ /* 0x008fe400078e0011 */
[----:B------:R-:W-:Y:S02]  /*7ff0*/  IMAD.MOV.U32 R16, RZ, RZ, R8 ;  /* 0x000000ffff107224 */ /* 0x000fe400078e0008 */
[----:B------:R-:W-:Y:S02]  /*8000*/  IMAD.MOV.U32 R8, RZ, RZ, c[0x0][0x18c] ;  /* 0x00006300ff087624 */ /* 0x000fe400078e00ff */
[----:B------:R-:W-:Y:S02]  /*8010*/  IMAD.MOV.U32 R17, RZ, RZ, R5 ;  /* 0x000000ffff117224 */ /* 0x000fe400078e0005 */
[----:B------:R-:W-:-:S04]  /*8020*/  IMAD.SHL.U32 R8, R8, 0x80, RZ ;  /* 0x0000008008087824 */ /* 0x000fc800078e00ff */
[----:B------:R-:W-:-:S04]  /*8030*/  IMAD.WIDE R16, R8, 0x2, R16 ;  /* 0x0000000208107825 */ /* 0x000fc800078e0210 */
[----:B------:R-:W-:Y:S01]  /*8040*/  IMAD.WIDE R12, R8, 0x2, R12 ;  /* 0x00000002080c7825 */ /* 0x000fe200078e020c */
[----:B------:R-:W-:Y:S04]  /*8050*/  STL [R1+0x24], R16 ;  /* 0x0000241001007387 */ /* 0x000fe80000100800 */
[----:B------:R-:W-:Y:S04]  /*8060*/  STL [R1+0xd4], R12 ;  /* 0x0000d40c01007387 */ /* 0x000fe80000100800 */
[----:B------:R0:W-:Y:S02]  /*8070*/  STL [R1+0x28], R13 ;  /* 0x0000280d01007387 */ /* 0x0001e40000100800 */
[----:B0-----:R-:W-:-:S02]  /*8080*/  IMAD.MOV.U32 R13, RZ, RZ, R109 ;  /* 0x000000ffff0d7224 */ /* 0x001fc400078e006d */
[----:B------:R-:W3:Y:S01]  /*8090*/  LDL.LU R109, [R1+0x1ec] ;  /* 0x0001ec00016d7983 */ /* 0x000ee20000300800 */
[----:B------:R-:W-:Y:S02]  /*80a0*/  IMAD.MOV.U32 R68, RZ, RZ, R69 ;  /* 0x000000ffff447224 */ /* 0x000fe400078e0045 */
[----:B------:R-:W-:Y:S02]  /*80b0*/  IMAD.MOV.U32 R69, RZ, RZ, R20 ;  /* 0x000000ffff457224 */ /* 0x000fe400078e0014 */
[----:B------:R-:W-:Y:S02]  /*80c0*/  IMAD.MOV.U32 R20, RZ, RZ, R21 ;  /* 0x000000ffff147224 */ /* 0x000fe400078e0015 */
[----:B------:R-:W-:Y:S02]  /*80d0*/  IMAD.MOV.U32 R21, RZ, RZ, R74 ;  /* 0x000000ffff157224 */ /* 0x000fe400078e004a */
[----:B------:R-:W-:Y:S02]  /*80e0*/  IMAD.MOV.U32 R12, RZ, RZ, R81 ;  /* 0x000000ffff0c7224 */ /* 0x000fe400078e0051 */
[C---:B------:R-:W-:Y:S01]  /*80f0*/  IMAD.WIDE R20, R8.reuse, 0x2, R20 ;  /* 0x0000000208147825 */ /* 0x040fe200078e0214 */
[----:B------:R-:W3:Y:S03]  /*8100*/  LDL.LU R81, [R1+0x1e8] ;  /* 0x0001e80001517983 */ /* 0x000ee60000300800 */
[----:B------:R-:W-:Y:S01]  /*8110*/  IMAD.WIDE R12, R8, 0x2, R12 ;  /* 0x00000002080c7825 */ /* 0x000fe200078e020c */
[----:B------:R0:W-:Y:S03]  /*8120*/  STL [R1+0x2c], R20 ;  /* 0x00002c1401007387 */ /* 0x0001e60000100800 */
[----:B------:R-:W-:Y:S01]  /*8130*/  IMAD.MOV.U32 R74, RZ, RZ, R21 ;  /* 0x000000ffff4a7224 */ /* 0x000fe200078e0015 */
[----:B------:R-:W-:Y:S04]  /*8140*/  STL [R1+0xd8], R12 ;  /* 0x0000d80c01007387 */ /* 0x000fe80000100800 */
[----:B------:R4:W-:Y:S01]  /*8150*/  STL [R1+0x30], R13 ;  /* 0x0000300d01007387 */ /* 0x0009e20000100800 */
[----:B0-----:R-:W-:-:S02]  /*8160*/  IMAD.MOV.U32 R20, RZ, RZ, R82 ;  /* 0x000000ffff147224 */ /* 0x001fc400078e0052 */
[----:B------:R-:W-:Y:S01]  /*8170*/  IMAD.MOV.U32 R21, RZ, RZ, R77 ;  /* 0x000000ffff157224 */ /* 0x000fe200078e004d */
[----:B------:R-:W3:Y:S03]  /*8180*/  LDL.LU R82, [R1+0x1e4] ;  /* 0x0001e40001527983 */ /* 0x000ee60000300800 */
[----:B------:R-:W-:-:S04]  /*8190*/  IMAD.WIDE R20, R8, 0x2, R20 ;  /* 0x0000000208147825 */ /* 0x000fc800078e0214 */
[----:B------:R-:W-:Y:S02]  /*81a0*/  IMAD.MOV.U32 R77, RZ, RZ, R21 ;  /* 0x000000ffff4d7224 */ /* 0x000fe400078e0015 */
[----:B----4-:R-:W-:Y:S02]  /*81b0*/  IMAD.MOV.U32 R13, RZ, RZ, R105 ;  /* 0x000000ffff0d7224 */ /* 0x010fe400078e0069 */
[----:B------:R-:W4:Y:S01]  /*81c0*/  LDL.LU R105, [R1+0x1e0] ;  /* 0x0001e00001697983 */ /* 0x000f220000300800 */
[----:B------:R-:W-:-:S03]  /*81d0*/  IMAD.MOV.U32 R12, RZ, RZ, R85 ;  /* 0x000000ffff0c7224 */ /* 0x000fc600078e0055 */
[----:B------:R-:W4:Y:S01]  /*81e0*/  LDL.LU R85, [R1+0x1dc] ;  /* 0x0001dc0001557983 */ /* 0x000f220000300800 */
[----:B------:R-:W-:-:S03]  /*81f0*/  IMAD.WIDE R12, R8, 0x2, R12 ;  /* 0x00000002080c7825 */ /* 0x000fc600078e020c */
[----:B------:R-:W-:Y:S04]  /*8200*/  STL [R1+0x34], R20 ;  /* 0x0000341401007387 */ /* 0x000fe80000100800 */
[----:B------:R0:W-:Y:S04]  /*8210*/  STL [R1+0xdc], R12 ;  /* 0x0000dc0c01007387 */ /* 0x0001e80000100800 */
[----:B------:R1:W-:Y:S01]  /*8220*/  STL [R1+0x38], R13 ;  /* 0x0000380d01007387 */ /* 0x0003e20000100800 */
[----:B0-----:R-:W-:Y:S02]  /*8230*/  IMAD.MOV.U32 R12, RZ, RZ, R103 ;  /* 0x000000ffff0c7224 */ /* 0x001fe400078e0067 */
[----:B-1----:R-:W-:-:S04]  /*8240*/  IMAD.MOV.U32 R13, RZ, RZ, R86 ;  /* 0x000000ffff0d7224 */ /* 0x002fc800078e0056 */
[----:B------:R-:W-:-:S04]  /*8250*/  IMAD.WIDE R12, R8, 0x2, R12 ;  /* 0x00000002080c7825 */ /* 0x000fc800078e020c */
[----:B--2---:R-:W-:Y:S02]  /*8260*/  IMAD.MOV.U32 R21, RZ, RZ, R80 ;  /* 0x000000ffff157224 */ /* 0x004fe400078e0050 */
[----:B---3--:R-:W-:Y:S02]  /*8270*/  IMAD.MOV.U32 R20, RZ, RZ, R109 ;  /* 0x000000ffff147224 */ /* 0x008fe400078e006d */
[----:B------:R-:W2:Y:S02]  /*8280*/  LDL.LU R109, [R1+0x1d8] ;  /* 0x0001d800016d7983 */ /* 0x000ea40000300800 */
[----:B------:R-:W-:Y:S02]  /*8290*/  IMAD.WIDE R20, R8, 0x2, R20 ;  /* 0x0000000208147825 */ /* 0x000fe400078e0214 */
[----:B------:R-:W3:Y:S04]  /*82a0*/  LDL.LU R86, [R1+0x1d4] ;  /* 0x0001d40001567983 */ /* 0x000ee80000300800 */
[----:B------:R-:W3:Y:S04]  /*82b0*/  LDL.LU R103, [R1+0x1d0] ;  /* 0x0001d00001677983 */ /* 0x000ee80000300800 */
[----:B------:R-:W-:Y:S04]  /*82c0*/  STL [R1+0x3c], R20 ;  /* 0x00003c1401007387 */ /* 0x000fe80000100800 */
[----:B------:R-:W-:Y:S04]  /*82d0*/  STL [R1+0xe0], R12 ;  /* 0x0000e00c01007387 */ /* 0x000fe80000100800 */
[----:B------:R0:W-:Y:S04]  /*82e0*/  STL [R1+0x40], R13 ;  /* 0x0000400d01007387 */ /* 0x0001e80000100800 */
[----:B0-----:R-:W3:Y:S01]  /*82f0*/  LDL.LU R13, [R1+0x48] ;  /* 0x00004800010d7983 */ /* 0x001ee20000300800 */
[----:B------:R-:W-:-:S02]  /*8300*/  IMAD.MOV.U32 R80, RZ, RZ, R21 ;  /* 0x000000ffff507224 */ /* 0x000fc400078e0015 */
[----:B------:R-:W-:Y:S02]  /*8310*/  IMAD.MOV.U32 R20, RZ, RZ, R10 ;  /* 0x000000ffff147224 */ /* 0x000fe400078e000a */
[----:B------:R-:W-:Y:S01]  /*8320*/  IMAD.MOV.U32 R21, RZ, RZ, R83 ;  /* 0x000000ffff157224 */ /* 0x000fe200078e0053 */
[----:B------:R-:W3:Y:S03]  /*8330*/  LDL.LU R10, [R1+0x1cc] ;  /* 0x0001cc00010a7983 */ /* 0x000ee60000300800 */
[----:B------:R-:W-:-:S04]  /*8340*/  IMAD.WIDE R20, R8, 0x2, R20 ;  /* 0x0000000208147825 */ /* 0x000fc800078e0214 */
[----:B------:R-:W-:Y:S02]  /*8350*/  IMAD.MOV.U32 R83, RZ, RZ, R21 ;  /* 0x000000ffff537224 */ /* 0x000fe400078e0015 */
[----:B----4-:R-:W-:Y:S02]  /*8360*/  IMAD.MOV.U32 R12, RZ, RZ, R105 ;  /* 0x000000ffff0c7224 */ /* 0x010fe400078e0069 */
[----:B------:R-:W4:Y:S04]  /*8370*/  LDL.LU R105, [R1+0x1c8] ;  /* 0x0001c80001697983 */ /* 0x000f280000300800 */
[----:B------:R0:W-:Y:S02]  /*8380*/  STL [R1+0x44], R20 ;  /* 0x0000441401007387 */ /* 0x0001e40000100800 */
[----:B0-----:R-:W-:-:S02]  /*8390*/  IMAD.MOV.U32 R21, RZ, RZ, R85 ;  /* 0x000000ffff157224 */ /* 0x001fc400078e0055 */
[----:B--2---:R-:W-:-:S04]  /*83a0*/  IMAD.MOV.U32 R20, RZ, RZ, R109 ;  /* 0x000000ffff147224 */ /* 0x004fc800078e006d */
[----:B------:R-:W-:-:S04]  /*83b0*/  IMAD.WIDE R20, R8, 0x2, R20 ;  /* 0x0000000208147825 */ /* 0x000fc800078e0214 */
[----:B---3--:R-:W-:-:S05]  /*83c0*/  IMAD.WIDE R12, R8, 0x2, R12 ;  /* 0x00000002080c7825 */ /* 0x008fca00078e020c */
[----:B------:R0:W-:Y:S04]  /*83d0*/  STL [R1+0xe4], R12 ;  /* 0x0000e40c01007387 */ /* 0x0001e80000100800 */
[----:B------:R1:W-:Y:S04]  /*83e0*/  STL [R1+0x48], R13 ;  /* 0x0000480d01007387 */ /* 0x0003e80000100800 */
[----:B------:R-:W2:Y:S01]  /*83f0*/  LDL.LU R109, [R1+0x1c4] ;  /* 0x0001c400016d7983 */ /* 0x000ea20000300800 */
[----:B0-----:R-:W-:Y:S02]  /*8400*/  IMAD.MOV.U32 R12, RZ, RZ, R90 ;  /* 0x000000ffff0c7224 */ /* 0x001fe400078e005a */
[----:B-1----:R-:W-:-:S02]  /*8410*/  IMAD.MOV.U32 R13, RZ, RZ, R2 ;  /* 0x000000ffff0d7224 */ /* 0x002fc400078e0002 */
[----:B------:R0:W5:Y:S02]  /*8420*/  LDL.LU R2, [R1+0x1c0] ;  /* 0x0001c00001027983 */ /* 0x0001640000300800 */
[----:B------:R-:W-:Y:S02]  /*8430*/  IMAD.WIDE R12, R8, 0x2, R12 ;  /* 0x00000002080c7825 */ /* 0x000fe400078e020c */
[----:B------:R-:W3:Y:S04]  /*8440*/  LDL.LU R90, [R1+0x1bc] ;  /* 0x0001bc00015a7983 */ /* 0x000ee80000300800 */
[----:B------:R-:W-:Y:S04]  /*8450*/  STL [R1+0x4c], R20 ;  /* 0x00004c1401007387 */ /* 0x000fe80000100800 */
[----:B------:R-:W-:Y:S04]  /*8460*/  STL [R1+0xe8], R12 ;  /* 0x0000e80c01007387 */ /* 0x000fe80000100800 */
[----:B------:R1:W-:Y:S04]  /*8470*/  STL [R1+0x50], R13 ;  /* 0x0000500d01007387 */ /* 0x0003e80000100800 */
[----:B-1----:R-:W2:Y:S01]  /*8480*/  LDL.LU R13, [R1+0xec] ;  /* 0x0000ec00010d7983 */ /* 0x002ea20000300800 */
[----:B------:R-:W-:-:S02]  /*8490*/  IMAD.MOV.U32 R5, RZ, RZ, R17 ;  /* 0x000000ffff057224 */ /* 0x000fc400078e0011 */
[----:B------:R-:W-:Y:S02]  /*84a0*/  IMAD.MOV.U32 R16, RZ, RZ, R73 ;  /* 0x000000ffff107224 */ /* 0x000fe400078e0049 */
[----:B------:R-:W-:-:S04]  /*84b0*/  IMAD.MOV.U32 R17, RZ, RZ, R72 ;  /* 0x000000ffff117224 */ /* 0x000fc800078e0048 */
[----:B------:R-:W-:-:S04]  /*84c0*/  IMAD.WIDE R16, R8, 0x2, R16 ;  /* 0x0000000208107825 */ /* 0x000fc800078e0210 */
[----:B------:R-:W-:Y:S02]  /*84d0*/  IMAD.MOV.U32 R73, RZ, RZ, R16 ;  /* 0x000000ffff497224 */ /* 0x000fe400078e0010 */
[----:B------:R-:W-:Y:S02]  /*84e0*/  IMAD.MOV.U32 R72, RZ, RZ, R17 ;  /* 0x000000ffff487224 */ /* 0x000fe400078e0011 */
        /* <DEDUP_REMOVED lines=16> */
[----:B------:R-:W-:Y:S02]  /*85f0*/  IMAD.MOV.U32 R17, RZ, RZ, R84 ;  /* 0x000000ffff117224 */ /* 0x000fe400078e0054 */
[----:B------:R-:W-:Y:S02]  /*8600*/  IMAD.MOV.U32 R85, RZ, RZ, R21 ;  /* 0x000000ffff557224 */ /* 0x000fe400078e0015 */
[----:B------:R-:W-:-:S04]  /*8610*/  IMAD.WIDE R16, R8, 0x2, R16 ;  /* 0x0000000208107825 */ /* 0x000fc800078e0210 */
[----:B------:R-:W-:Y:S02]  /*8620*/  IMAD.MOV.U32 R20, RZ, RZ, R106 ;  /* 0x000000ffff147224 */ /* 0x000fe400078e006a */
[----:B------:R-:W-:Y:S01]  /*8630*/  IMAD.MOV.U32 R21, RZ, RZ, R87 ;  /* 0x000000ffff157224 */ /* 0x000fe200078e0057 */
[----:B------:R-:W3:Y:S01]  /*8640*/  LDL.LU R106, [R1+0x1b8] ;  /* 0x0001b800016a7983 */ /* 0x000ee20000300800 */
[----:B------:R-:W-:Y:S02]  /*8650*/  IMAD.MOV.U32 R102, RZ, RZ, R16 ;  /* 0x000000ffff667224 */ /* 0x000fe400078e0010 */
[----:B------:R-:W-:Y:S02]  /*8660*/  IMAD.MOV.U32 R84, RZ, RZ, R17 ;  /* 0x000000ffff547224 */ /* 0x000fe400078e0011 */
[----:B------:R-:W-:Y:S02]  /*8670*/  IMAD.MOV.U32 R16, RZ, RZ, R103 ;  /* 0x000000ffff107224 */ /* 0x000fe400078e0067 */
[----:B------:R-:W-:-:S02]  /*8680*/  IMAD.MOV.U32 R17, RZ, RZ, R86 ;  /* 0x000000ffff117224 */ /* 0x000fc400078e0056 */
[----:B------:R-:W-:-:S04]  /*8690*/  IMAD.WIDE R20, R8, 0x2, R20 ;  /* 0x0000000208147825 */ /* 0x000fc800078e0214 */
[----:B------:R-:W-:-:S04]  /*86a0*/  IMAD.WIDE R16, R8, 0x2, R16 ;  /* 0x0000000208107825 */ /* 0x000fc800078e0210 */
[----:B------:R-:W-:Y:S02]  /*86b0*/  IMAD.MOV.U32 R103, RZ, RZ, R16 ;  /* 0x000000ffff677224 */ /* 0x000fe400078e0010 */
[----:B------:R-:W-:Y:S02]  /*86c0*/  IMAD.MOV.U32 R86, RZ, RZ, R17 ;  /* 0x000000ffff567224 */ /* 0x000fe400078e0011 */
[----:B------:R-:W-:Y:S02]  /*86d0*/  IMAD.MOV.U32 R16, RZ, RZ, R92 ;  /* 0x000000ffff107224 */ /* 0x000fe400078e005c */
[----:B------:R-:W-:-:S04]  /*86e0*/  IMAD.MOV.U32 R17, RZ, RZ, R113 ;  /* 0x000000ffff117224 */ /* 0x000fc800078e0071 */
[----:B------:R-:W-:-:S04]  /*86f0*/  IMAD.WIDE R16, R8, 0x2, R16 ;  /* 0x0000000208107825 */ /* 0x000fc800078e0210 */
[----:B--2---:R-:W-:Y:S02]  /*8700*/  IMAD.MOV.U32 R12, RZ, RZ, R13 ;  /* 0x000000ffff0c7224 */ /* 0x004fe400078e000d */
[----:B------:R-:W-:Y:S02]  /*8710*/  IMAD.MOV.U32 R13, RZ, RZ, R10 ;  /* 0x000000ffff0d7224 */ /* 0x000fe400078e000a */
[----:B------:R-:W2:Y:S02]  /*8720*/  LDL.LU R10, [R1+0x1b4] ;  /* 0x0001b400010a7983 */ /* 0x000ea40000300800 */
[----:B------:R-:W-:Y:S02]  /*8730*/  IMAD.WIDE R12, R8, 0x2, R12 ;  /* 0x00000002080c7825 */ /* 0x000fe400078e020c */
[----:B------:R-:W-:Y:S04]  /*8740*/  STL [R1+0x54], R20 ;  /* 0x0000541401007387 */ /* 0x000fe80000100800 */
[----:B------:R1:W-:Y:S04]  /*8750*/  STL [R1+0xec], R12 ;  /* 0x0000ec0c01007387 */ /* 0x0003e80000100800 */
[----:B------:R4:W-:Y:S01]  /*8760*/  STL [R1+0x58], R13 ;  /* 0x0000580d01007387 */ /* 0x0009e20000100800 */
[----:B-1----:R-:W-:-:S02]  /*8770*/  IMAD.MOV.U32 R12, RZ, RZ, R109 ;  /* 0x000000ffff0c7224 */ /* 0x002fc400078e006d */
[----:B----4-:R-:W-:Y:S01]  /*8780*/  IMAD.MOV.U32 R13, RZ, RZ, R105 ;  /* 0x000000ffff0d7224 */ /* 0x010fe200078e0069 */
[----:B------:R-:W4:Y:S03]  /*8790*/  LDL.LU R109, [R1+0x1b0] ;  /* 0x0001b000016d7983 */ /* 0x000f260000300800 */
[----:B------:R-:W-:Y:S01]  /*87a0*/  IMAD.WIDE R12, R8, 0x2, R12 ;  /* 0x00000002080c7825 */ /* 0x000fe200078e020c */
[----:B------:R-:W2:Y:S04]  /*87b0*/  LDL.LU R113, [R1+0x1ac] ;  /* 0x0001ac0001717983 */ /* 0x000ea80000300800 */
[----:B------:R-:W2:Y:S04]  /*87c0*/  LDL.LU R92, [R1+0x1a8] ;  /* 0x0001a800015c7983 */ /* 0x000ea80000300800 */
[----:B------:R-:W-:Y:S04]  /*87d0*/  STL [R1+0x5c], R12 ;  /* 0x00005c0c01007387 */ /* 0x000fe80000100800 */
[----:B------:R-:W-:Y:S04]  /*87e0*/  STL [R1+0xf0], R16 ;  /* 0x0000f01001007387 */ /* 0x000fe80000100800 */
[----:B------:R1:W-:Y:S04]  /*87f0*/  STL [R1+0x60], R17 ;  /* 0x0000601101007387 */ /* 0x0003e80000100800 */
[----:B-1----:R-:W2:Y:S01]  /*8800*/  LDL.LU R17, [R1+0xf4] ;  /* 0x0000f40001117983 */ /* 0x002ea20000300800 */
[----:B------:R-:W-:-:S02]  /*8810*/  IMAD.MOV.U32 R105, RZ, RZ, R13 ;  /* 0x000000ffff697224 */ /* 0x000fc400078e000d */
[----:B------:R-:W-:Y:S02]  /*8820*/  IMAD.MOV.U32 R12, RZ, RZ, R110 ;  /* 0x000000ffff0c7224 */ /* 0x000fe400078e006e */
[----:B------:R-:W-:Y:S01]  /*8830*/  IMAD.MOV.U32 R13, RZ, RZ, R107 ;  /* 0x000000ffff0d7224 */ /* 0x000fe200078e006b */
[----:B------:R-:W3:Y:S03]  /*8840*/  LDL.LU R110, [R1+0x1a4] ;  /* 0x0001a400016e7983 */ /* 0x000ee60000300800 */
[----:B------:R-:W-:-:S04]  /*8850*/  IMAD.WIDE R12, R8, 0x2, R12 ;  /* 0x00000002080c7825 */ /* 0x000fc800078e020c */
[----:B------:R-:W-:Y:S02]  /*8860*/  IMAD.MOV.U32 R107, RZ, RZ, R13 ;  /* 0x000000ffff6b7224 */ /* 0x000fe400078e000d */
[----:B--2---:R-:W-:Y:S02]  /*8870*/  IMAD.MOV.U32 R16, RZ, RZ, R17 ;  /* 0x000000ffff107224 */ /* 0x004fe400078e0011 */
[----:B------:R-:W-:Y:S02]  /*8880*/  IMAD.MOV.U32 R17, RZ, RZ, R10 ;  /* 0x000000ffff117224 */ /* 0x000fe400078e000a */
[----:B------:R-:W2:Y:S02]  /*8890*/  LDL.LU R10, [R1+0x1a0] ;  /* 0x0001a000010a7983 */ /* 0x000ea40000300800 */
[----:B------:R-:W-:Y:S02]  /*88a0*/  IMAD.WIDE R16, R8, 0x2, R16 ;  /* 0x0000000208107825 */ /* 0x000fe400078e0210 */
[----:B------:R1:W-:Y:S04]  /*88b0*/  STL [R1+0x64], R12 ;  /* 0x0000640c01007387 */ /* 0x0003e80000100800 */
[----:B------:R0:W-:Y:S04]  /*88c0*/  STL [R1+0xf4], R16 ;  /* 0x0000f41001007387 */ /* 0x0001e80000100800 */
[----:B------:R3:W-:Y:S01]  /*88d0*/  STL [R1+0x68], R17 ;  /* 0x0000681101007387 */ /* 0x0007e20000100800 */
[----:B-1----:R-:W-:-:S02]  /*88e0*/  IMAD.MOV.U32 R12, RZ, RZ, R113 ;  /* 0x000000ffff0c7224 */ /* 0x002fc400078e0071 */
[----:B----4-:R-:W-:Y:S01]  /*88f0*/  IMAD.MOV.U32 R13, RZ, RZ, R109 ;  /* 0x000000ffff0d7224 */ /* 0x010fe200078e006d */
[----:B------:R-:W4:Y:S01]  /*8900*/  LDL.LU R113, [R1+0x19c] ;  /* 0x00019c0001717983 */ /* 0x000f220000300800 */
[----:B0-----:R-:W-:Y:S02]  /*8910*/  IMAD.MOV.U32 R16, RZ, RZ, R94 ;  /* 0x000000ffff107224 */ /* 0x001fe400078e005e */
[----:B---3--:R-:W-:Y:S02]  /*8920*/  IMAD.MOV.U32 R17, RZ, RZ, R96 ;  /* 0x000000ffff117224 */ /* 0x008fe400078e0060 */
[C---:B------:R-:W-:Y:S01]  /*8930*/  IMAD.WIDE R12, R8.reuse, 0x2, R12 ;  /* 0x00000002080c7825 */ /* 0x040fe200078e020c */
[----:B------:R-:W3:Y:S03]  /*8940*/  LDL.LU R96, [R1+0x198] ;  /* 0x0001980001607983 */ /* 0x000ee60000300800 */
[----:B------:R-:W-:Y:S01]  /*8950*/  IMAD.WIDE R16, R8, 0x2, R16 ;  /* 0x0000000208107825 */ /* 0x000fe200078e0210 */
[----:B------:R-:W2:Y:S03]  /*8960*/  LDL.LU R94, [R1+0x194] ;  /* 0x00019400015e7983 */ /* 0x000ea60000300800 */
[----:B------:R-:W-:Y:S01]  /*8970*/  IMAD.MOV.U32 R109, RZ, RZ, R13 ;  /* 0x000000ffff6d7224 */ /* 0x000fe200078e000d */
[----:B------:R0:W-:Y:S02]  /*8980*/  STL [R1+0x6c], R12 ;  /* 0x00006c0c01007387 */ /* 0x0001e40000100800 */
[----:B0-----:R-:W-:-:S02]  /*8990*/  IMAD.MOV.U32 R13, RZ, RZ, R114 ;  /* 0x000000ffff0d7224 */ /* 0x001fc400078e0072 */
[----:B------:R-:W2:Y:S04]  /*89a0*/  LDL.LU R114, [R1+0x190] ;  /* 0x0001900001727983 */ /* 0x000ea80000300800 */
[----:B------:R-:W-:Y:S04]  /*89b0*/  STL [R1+0xf8], R16 ;  /* 0x0000f81001007387 */ /* 0x000fe80000100800 */
[----:B------:R0:W-:Y:S04]  /*89c0*/  STL [R1+0x70], R17 ;  /* 0x0000701101007387 */ /* 0x0001e80000100800 */
[----:B0-----:R-:W2:Y:S01]  /*89d0*/  LDL.LU R17, [R1+0xfc] ;  /* 0x0000fc0001117983 */ /* 0x001ea20000300800 */
[----:B------:R-:W-:-:S02]  /*89e0*/  IMAD.MOV.U32 R12, RZ, RZ, R13 ;  /* 0x000000ffff0c7224 */ /* 0x000fc400078e000d */
[----:B------:R-:W-:-:S04]  /*89f0*/  IMAD.MOV.U32 R13, RZ, RZ, R111 ;  /* 0x000000ffff0d7224 */ /* 0x000fc800078e006f */
[----:B------:R-:W-:-:S04]  /*8a00*/  IMAD.WIDE R12, R8, 0x2, R12 ;  /* 0x00000002080c7825 */ /* 0x000fc800078e020c */
[----:B------:R-:W-:Y:S02]  /*8a10*/  IMAD.MOV.U32 R111, RZ, RZ, R13 ;  /* 0x000000ffff6f7224 */ /* 0x000fe400078e000d */
[----:B--2---:R-:W-:Y:S02]  /*8a20*/  IMAD.MOV.U32 R16, RZ, RZ, R17 ;  /* 0x000000ffff107224 */ /* 0x004fe400078e0011 */
[----:B------:R-:W-:Y:S02]  /*8a30*/  IMAD.MOV.U32 R17, RZ, RZ, R10 ;  /* 0x000000ffff117224 */ /* 0x000fe400078e000a */
[----:B------:R-:W2:Y:S02]  /*8a40*/  LDL.LU R10, [R1+0x18c] ;  /* 0x00018c00010a7983 */ /* 0x000ea40000300800 */
[----:B------:R-:W-:Y:S02]  /*8a50*/  IMAD.WIDE R16, R8, 0x2, R16 ;  /* 0x0000000208107825 */ /* 0x000fe400078e0210 */
[----:B------:R-:W-:Y:S04]  /*8a60*/  STL [R1+0x74], R12 ;  /* 0x0000740c01007387 */ /* 0x000fe80000100800 */
[----:B------:R0:W-:Y:S04]  /*8a70*/  STL [R1+0xfc], R16 ;  /* 0x0000fc1001007387 */ /* 0x0001e80000100800 */
[----:B------:R1:W-:Y:S01]  /*8a80*/  STL [R1+0x78], R17 ;  /* 0x0000781101007387 */ /* 0x0003e20000100800 */
[----:B0-----:R-:W-:-:S02]  /*8a90*/  IMAD.MOV.U32 R16, RZ, RZ, R117 ;  /* 0x000000ffff107224 */ /* 0x001fc400078e0075 */
[----:B-1----:R-:W-:Y:S01]  /*8aa0*/  IMAD.MOV.U32 R17, RZ, RZ, R98 ;  /* 0x000000ffff117224 */ /* 0x002fe200078e0062 */
[----:B------:R-:W2:Y:S04]  /*8ab0*/  LDL.LU R117, [R1+0x188] ;  /* 0x0001880001757983 */ /* 0x000ea80000300800 */
[-C--:B------:R-:W-:Y:S01]  /*8ac0*/  LOP3.LUT R17, R17, R16.reuse, RZ, 0x3c, !PT ;  /* 0x0000001011117212 */ /* 0x080fe200078e3cff */
[----:B---3--:R-:W-:Y:S01]  /*8ad0*/  IMAD.MOV.U32 R12, RZ, RZ, R96 ;  /* 0x000000ffff0c7224 */ /* 0x008fe200078e0060 */
[----:B------:R-:W3:Y:S02]  /*8ae0*/  LDL.LU R98, [R1+0x184] ;  /* 0x0001840001627983 */ /* 0x000ee40000300800 */
[C---:B------:R-:W-:Y:S01]  /*8af0*/  LOP3.LUT R16, R17.reuse, R16, RZ, 0x3c, !PT ;  /* 0x0000001011107212 */ /* 0x040fe200078e3cff */
[----:B----4-:R-:W-:Y:S01]  /*8b00*/  IMAD.MOV.U32 R13, RZ, RZ, R113 ;  /* 0x000000ffff0d7224 */ /* 0x010fe200078e0071 */
[----:B------:R-:W4:Y:S02]  /*8b10*/  LDL.LU R96, [R1+0x180] ;  /* 0x0001800001607983 */ /* 0x000f240000300800 */
[----:B------:R-:W-:Y:S01]  /*8b20*/  LOP3.LUT R17, R17, R16, RZ, 0x3c, !PT ;  /* 0x0000001011117212 */ /* 0x000fe200078e3cff */
[----:B------:R-:W-:-:S04]  /*8b30*/  IMAD.WIDE R12, R8, 0x2, R12 ;  /* 0x00000002080c7825 */ /* 0x000fc800078e020c */
[----:B------:R-:W-:Y:S01]  /*8b40*/  IMAD.WIDE R16, R8, 0x2, R16 ;  /* 0x0000000208107825 */ /* 0x000fe200078e0210 */
[----:B------:R0:W-:Y:S03]  /*8b50*/  STL [R1+0x7c], R12 ;  /* 0x00007c0c01007387 */ /* 0x0001e60000100800 */
[----:B------:R-:W-:Y:S02]  /*8b60*/  IMAD.MOV.U32 R113, RZ, RZ, R13 ;  /* 0x000000ffff717224 */ /* 0x000fe400078e000d */
[----:B0-----:R-:W-:Y:S02]  /*8b70*/  IMAD.MOV.U32 R13, RZ, RZ, R118 ;  /* 0x000000ffff0d7224 */ /* 0x001fe400078e0076 */
        /* <DEDUP_REMOVED lines=22> */
[----:B------:R-:W-:Y:S01]  /*8ce0*/  IMAD.MOV.U32 R13, RZ, RZ, R117 ;  /* 0x000000ffff0d7224 */ /* 0x000fe200078e0075 */
[----:B------:R-:W2:Y:S02]  /*8cf0*/  LDL.LU R98, [R1+0x16c] ;  /* 0x00016c0001627983 */ /* 0x000ea40000300800 */
        /* <DEDUP_REMOVED lines=61> */
[----:B--2---:R-:W-:Y:S02]  /*90d0*/  IMAD.MOV.U32 R16, RZ, RZ, R17 ;  /* 0x000000ffff107224 */ /* 0x004fe400078e0011 */
[----:B------:R-:W-:-:S02]  /*90e0*/  IMAD.MOV.U32 R17, RZ, RZ, R10 ;  /* 0x000000ffff117224 */ /* 0x000fc400078e000a */
[----:B------:R-:W2:Y:S02]  /*90f0*/  LDL.LU R10, [R1+0x150] ;  /* 0x00015000010a7983 */ /* 0x000ea40000300800 */
[----:B------:R-:W-:Y:S02]  /*9100*/  IMAD.WIDE R16, R8, 0x2, R16 ;  /* 0x0000000208107825 */ /* 0x000fe400078e0210 */
[----:B------:R-:W-:Y:S04]  /*9110*/  STL [R1+0xa4], R12 ;  /* 0x0000a40c01007387 */ /* 0x000fe80000100800 */
[----:B------:R0:W-:Y:S04]  /*9120*/  STL [R1+0x114], R16 ;  /* 0x0001141001007387 */ /* 0x0001e80000100800 */
[----:B------:R1:W-:Y:S01]  /*9130*/  STL [R1+0xa8], R17 ;  /* 0x0000a81101007387 */ /* 0x0003e20000100800 */
[----:B0-----:R-:W-:-:S03]  /*9140*/  IMAD.MOV.U32 R16, RZ, RZ, R11 ;  /* 0x000000ffff107224 */ /* 0x001fc600078e000b */
[----:B------:R-:W2:Y:S01]  /*9150*/  LDL.LU R11, [R1+0x14c] ;  /* 0x00014c00010b7983 */ /* 0x000ea20000300800 */
[----:B-1----:R-:W-:Y:S02]  /*9160*/  IMAD.MOV.U32 R17, RZ, RZ, R68 ;  /* 0x000000ffff117224 */ /* 0x002fe400078e0044 */
[----:B------:R-:W-:Y:S02]  /*9170*/  IMAD.MOV.U32 R68, RZ, RZ, R69 ;  /* 0x000000ffff447224 */ /* 0x000fe400078e0045 */
[----:B------:R-:W2:Y:S01]  /*9180*/  LDL.LU R69, [R1+0xbc] ;  /* 0x0000bc0001457983 */ /* 0x000ea20000300800 */
[----:B---3--:R-:W-:-:S03]  /*9190*/  IMAD.MOV.U32 R12, RZ, RZ, R9 ;  /* 0x000000ffff0c7224 */ /* 0x008fc600078e0009 */
[----:B------:R-:W3:Y:S01]  /*91a0*/  LDL.LU R9, [R1+0x148] ;  /* 0x0001480001097983 */ /* 0x000ee20000300800 */
        /* <DEDUP_REMOVED lines=19> */
[----:B----4-:R-:W-:-:S04]  /*92e0*/  IMAD.MOV.U32 R21, RZ, RZ, R96 ;  /* 0x000000ffff157224 */ /* 0x010fc800078e0060 */
[----:B------:R-:W-:-:S04]  /*92f0*/  IMAD.WIDE R20, R8, 0x2, R20 ;  /* 0x0000000208147825 */ /* 0x000fc800078e0214 */
[----:B------:R-:W-:Y:S02]  /*9300*/  IMAD.MOV.U32 R118, RZ, RZ, R20 ;  /* 0x000000ffff767224 */ /* 0x000fe400078e0014 */
[----:B------:R-:W-:Y:S02]  /*9310*/  IMAD.MOV.U32 R96, RZ, RZ, R21 ;  /* 0x000000ffff607224 */ /* 0x000fe400078e0015 */
[----:B------:R-:W-:Y:S02]  /*9320*/  IMAD.MOV.U32 R20, RZ, RZ, R120 ;  /* 0x000000ffff147224 */ /* 0x000fe400078e0078 */
[----:B------:R-:W-:-:S04]  /*9330*/  IMAD.MOV.U32 R21, RZ, RZ, R97 ;  /* 0x000000ffff157224 */ /* 0x000fc800078e0061 */
[----:B------:R-:W-:Y:S01]  /*9340*/  IMAD.WIDE R20, R8, 0x2, R20 ;  /* 0x0000000208147825 */ /* 0x000fe200078e0214 */
[----:B------:R-:W-:-:S03]  /*9350*/  LOP3.LUT R17, R17, R16, RZ, 0x3c, !PT ;  /* 0x0000001011117212 */ /* 0x000fc600078e3cff */
[----:B------:R-:W-:Y:S02]  /*9360*/  IMAD.MOV.U32 R120, RZ, RZ, R20 ;  /* 0x000000ffff787224 */ /* 0x000fe400078e0014 */
[----:B------:R-:W-:Y:S02]  /*9370*/  IMAD.MOV.U32 R97, RZ, RZ, R21 ;  /* 0x000000ffff617224 */ /* 0x000fe400078e0015 */
[----:B------:R-:W-:Y:S02]  /*9380*/  IMAD.MOV.U32 R20, RZ, RZ, R122 ;  /* 0x000000ffff147224 */ /* 0x000fe400078e007a */
[----:B------:R-:W-:Y:S01]  /*9390*/  IMAD.MOV.U32 R21, RZ, RZ, R98 ;  /* 0x000000ffff157224 */ /* 0x000fe200078e0062 */
[----:B------:R-:W-:-:S03]  /*93a0*/  LOP3.LUT R16, R17, R16, RZ, 0x3c, !PT ;  /* 0x0000001011107212 */ /* 0x000fc600078e3cff */
[----:B------:R-:W-:Y:S01]  /*93b0*/  IMAD.WIDE R20, R8, 0x2, R20 ;  /* 0x0000000208147825 */ /* 0x000fe200078e0214 */
[----:B------:R-:W-:-:S03]  /*93c0*/  LOP3.LUT R17, R17, R16, RZ, 0x3c, !PT ;  /* 0x0000001011117212 */ /* 0x000fc600078e3cff */
[----:B------:R-:W-:Y:S02]  /*93d0*/  IMAD.MOV.U32 R122, RZ, RZ, R20 ;  /* 0x000000ffff7a7224 */ /* 0x000fe400078e0014 */
[----:B------:R-:W-:Y:S02]  /*93e0*/  IMAD.MOV.U32 R98, RZ, RZ, R21 ;  /* 0x000000ffff627224 */ /* 0x000fe400078e0015 */
[----:B------:R-:W-:Y:S02]  /*93f0*/  IMAD.MOV.U32 R123, RZ, RZ, R13 ;  /* 0x000000ffff7b7224 */ /* 0x000fe400078e000d */
[----:B------:R-:W-:Y:S02]  /*9400*/  IMAD.MOV.U32 R20, RZ, RZ, R124 ;  /* 0x000000ffff147224 */ /* 0x000fe400078e007c */
[----:B------:R-:W-:Y:S02]  /*9410*/  IMAD.MOV.U32 R21, RZ, RZ, R99 ;  /* 0x000000ffff157224 */ /* 0x000fe400078e0063 */
[----:B------:R-:W-:-:S02]  /*9420*/  IMAD.MOV.U32 R13, RZ, RZ, R125 ;  /* 0x000000ffff0d7224 */ /* 0x000fc400078e007d */
[----:B------:R-:W-:-:S04]  /*9430*/  IMAD.WIDE R20, R8, 0x2, R20 ;  /* 0x0000000208147825 */ /* 0x000fc800078e0214 */
[----:B------:R-:W-:-:S04]  /*9440*/  IMAD.WIDE R12, R8, 0x2, R12 ;  /* 0x00000002080c7825 */ /* 0x000fc800078e020c */
[----:B------:R-:W-:Y:S01]  /*9450*/  IMAD.WIDE R16, R8, 0x2, R16 ;  /* 0x0000000208107825 */ /* 0x000fe200078e0210 */
[----:B------:R0:W-:Y:S03]  /*9460*/  STL [R1+0xac], R12 ;  /* 0x0000ac0c01007387 */ /* 0x0001e60000100800 */
[----:B------:R-:W-:Y:S02]  /*9470*/  IMAD.MOV.U32 R124, RZ, RZ, R20 ;  /* 0x000000ffff7c7224 */ /* 0x000fe400078e0014 */
[----:B------:R-:W-:Y:S01]  /*9480*/  IMAD.MOV.U32 R99, RZ, RZ, R21 ;  /* 0x000000ffff637224 */ /* 0x000fe200078e0015 */
[----:B------:R-:W-:Y:S01]  /*9490*/  STL [R1+0x118], R16 ;  /* 0x0001181001007387 */ /* 0x000fe20000100800 */
[----:B------:R-:W-:Y:S02]  /*94a0*/  IMAD.MOV.U32 R125, RZ, RZ, R13 ;  /* 0x000000ffff7d7224 */ /* 0x000fe400078e000d */
[----:B------:R-:W-:-:S02]  /*94b0*/  IMAD.MOV.U32 R20, RZ, RZ, R104 ;  /* 0x000000ffff147224 */ /* 0x000fc400078e0068 */
[----:B------:R-:W-:Y:S01]  /*94c0*/  IMAD.MOV.U32 R21, RZ, RZ, R100 ;  /* 0x000000ffff157224 */ /* 0x000fe200078e0064 */
[----:B------:R2:W-:Y:S01]  /*94d0*/  STL [R1+0xb0], R17 ;  /* 0x0000b01101007387 */ /* 0x0005e20000100800 */
[----:B0-----:R-:W-:Y:S02]  /*94e0*/  IMAD.MOV.U32 R12, RZ, RZ, R39 ;  /* 0x000000ffff0c7224 */ /* 0x001fe400078e0027 */
[----:B------:R-:W-:Y:S01]  /*94f0*/  IMAD.MOV.U32 R13, RZ, RZ, R38 ;  /* 0x000000ffff0d7224 */ /* 0x000fe200078e0026 */
[----:B------:R-:W4:Y:S01]  /*9500*/  LDL.LU R104, [R1+0x144] ;  /* 0x0001440001687983 */ /* 0x000f220000300800 */
[----:B------:R-:W-:-:S04]  /*9510*/  IMAD.WIDE R20, R8, 0x2, R20 ;  /* 0x0000000208147825 */ /* 0x000fc800078e0214 */
[----:B------:R-:W-:-:S04]  /*9520*/  IMAD.WIDE R12, R8, 0x2, R12 ;  /* 0x00000002080c7825 */ /* 0x000fc800078e020c */
[----:B--2---:R-:W-:Y:S02]  /*9530*/  IMAD.MOV.U32 R17, RZ, RZ, R10 ;  /* 0x000000ffff117224 */ /* 0x004fe400078e000a */
[----:B------:R-:W2:Y:S01]  /*9540*/  LDL.LU R10, [R1+0x140] ;  /* 0x00014000010a7983 */ /* 0x000ea20000300800 */
[----:B------:R-:W-:-:S03]  /*9550*/  IMAD.MOV.U32 R16, RZ, RZ, R11 ;  /* 0x000000ffff107224 */ /* 0x000fc600078e000b */
[----:B------:R-:W4:Y:S01]  /*9560*/  LDL.LU R11, [R1+0x13c] ;  /* 0x00013c00010b7983 */ /* 0x000f220000300800 */
[----:B------:R-:W-:-:S03]  /*9570*/  IMAD.WIDE R16, R8, 0x2, R16 ;  /* 0x0000000208107825 */ /* 0x000fc600078e0210 */
[----:B------:R-:W-:Y:S04]  /*9580*/  STL [R1], R20 ;  /* 0x0000001401007387 */ /* 0x000fe80000100800 */
[----:B------:R-:W-:Y:S04]  /*9590*/  STL [R1+0xb4], R12 ;  /* 0x0000b40c01007387 */ /* 0x000fe80000100800 */
[----:B------:R3:W-:Y:S04]  /*95a0*/  STL [R1+0x4], R13 ;  /* 0x0000040d01007387 */ /* 0x0007e80000100800 */
[----:B------:R0:W-:Y:S04]  /*95b0*/  STL [R1+0x11c], R16 ;  /* 0x00011c1001007387 */ /* 0x0001e80000100800 */
[----:B------:R1:W-:Y:S01]  /*95c0*/  STL [R1+0xb8], R17 ;  /* 0x0000b81101007387 */ /* 0x0003e20000100800 */
[----:B---3--:R-:W-:-:S03]  /*95d0*/  IMAD.MOV.U32 R13, RZ, RZ, R9 ;  /* 0x000000ffff0d7224 */ /* 0x008fc600078e0009 */
[----:B------:R-:W3:Y:S01]  /*95e0*/  LDL.LU R9, [R1+0x138] ;  /* 0x0001380001097983 */ /* 0x000ee20000300800 */
[----:B------:R-:W-:Y:S01]  /*95f0*/  IMAD.MOV.U32 R12, RZ, RZ, R69 ;  /* 0x000000ffff0c7224 */ /* 0x000fe200078e0045 */
[----:B------:R-:W-:Y:S01]  /*9600*/  HMMA.16816.F32.BF16 R24, R28, R14, R24 ;  /* 0x0000000e1c18723c */ /* 0x000fe20000041818 */
[----:B0-----:R-:W-:Y:S02]  /*9610*/  IMAD.MOV.U32 R16, RZ, RZ, R68 ;  /* 0x000000ffff107224 */ /* 0x001fe400078e0044 */
[----:B-1----:R-:W-:-:S04]  /*9620*/  IMAD.MOV.U32 R17, RZ, RZ, R101 ;  /* 0x000000ffff117224 */ /* 0x002fc800078e0065 */
[----:B------:R-:W-:Y:S02]  /*9630*/  IMAD.MOV.U32 R14, RZ, RZ, R71 ;  /* 0x000000ffff0e7224 */ /* 0x000fe400078e0047 */
[----:B------:R-:W-:Y:S02]  /*9640*/  IMAD.MOV.U32 R15, RZ, RZ, R70 ;  /* 0x000000ffff0f7224 */ /* 0x000fe400078e0046 */
[----:B------:R-:W-:-:S04]  /*9650*/  IMAD.WIDE R16, R8, 0x2, R16 ;  /* 0x0000000208107825 */ /* 0x000fc800078e0210 */
[C---:B------:R-:W-:Y:S01]  /*9660*/  IMAD.WIDE R12, R8.reuse, 0x2, R12 ;  /* 0x00000002080c7825 */ /* 0x040fe200078e020c */
[----:B------:R2:W-:Y:S03]  /*9670*/  STL [R1+0x8], R16 ;  /* 0x0000081001007387 */ /* 0x0005e60000100800 */
[----:B------:R-:W-:Y:S01]  /*9680*/  IMAD.WIDE R14, R8, 0x2, R14 ;  /* 0x00000002080e7825 */ /* 0x000fe200078e020e */
[----:B------:R-:W-:Y:S04]  /*9690*/  STL [R1+0xbc], R12 ;  /* 0x0000bc0c01007387 */ /* 0x000fe80000100800 */
[----:B------:R-:W-:Y:S04]  /*96a0*/  STL [R1+0xc], R13 ;  /* 0x00000c0d01007387 */ /* 0x000fe80000100800 */
[----:B------:R-:W-:Y:S04]  /*96b0*/  STL [R1+0x120], R14 ;  /* 0x0001200e01007387 */ /* 0x000fe80000100800 */
[----:B------:R4:W-:Y:S01]  /*96c0*/  STL [R1+0xc0], R15 ;  /* 0x0000c00f01007387 */ /* 0x0009e20000100800 */
[----:B--2---:R-:W-:-:S03]  /*96d0*/  IMAD.MOV.U32 R16, RZ, RZ, R10 ;  /* 0x000000ffff107224 */ /* 0x004fc600078e000a */
[----:B------:R-:W2:Y:S01]  /*96e0*/  LDL.LU R10, [R1+0x134] ;  /* 0x00013400010a7983 */ /* 0x000ea20000300800 */
[----:B----4-:R-:W-:-:S03]  /*96f0*/  IMAD.MOV.U32 R15, RZ, RZ, R11 ;  /* 0x000000ffff0f7224 */ /* 0x010fc600078e000b */
[----:B------:R-:W2:Y:S01]  /*9700*/  LDL.LU R11, [R1+0x130] ;  /* 0x00013000010b7983 */ /* 0x000ea20000300800 */
[----:B---3--:R-:W-:-:S03]  /*9710*/  IMAD.MOV.U32 R14, RZ, RZ, R9 ;  /* 0x000000ffff0e7224 */ /* 0x008fc600078e0009 */
[----:B------:R-:W3:Y:S01]  /*9720*/  LDL.LU R9, [R1+0x12c] ;  /* 0x00012c0001097983 */ /* 0x000ee20000300800 */
[----:B------:R-:W-:Y:S02]  /*9730*/  IMAD.MOV.U32 R101, RZ, RZ, R17 ;  /* 0x000000ffff657224 */ /* 0x000fe400078e0011 */
[----:B------:R-:W-:Y:S02]  /*9740*/  IMAD.MOV.U32 R17, RZ, RZ, R104 ;  /* 0x000000ffff117224 */ /* 0x000fe400078e0068 */
[----:B------:R-:W-:Y:S02]  /*9750*/  IMAD.MOV.U32 R12, RZ, RZ, R65 ;  /* 0x000000ffff0c7224 */ /* 0x000fe400078e0041 */
[----:B------:R-:W-:Y:S02]  /*9760*/  IMAD.MOV.U32 R13, RZ, RZ, R64 ;  /* 0x000000ffff0d7224 */ /* 0x000fe400078e0040 */
[----:B------:R-:W-:-:S04]  /*9770*/  IMAD.WIDE R16, R8, 0x2, R16 ;  /* 0x0000000208107825 */ /* 0x000fc800078e0210 */
[C---:B------:R-:W-:Y:S01]  /*9780*/  IMAD.WIDE R12, R8.reuse, 0x2, R12 ;  /* 0x00000002080c7825 */ /* 0x040fe200078e020c */
[----:B------:R-:W-:Y:S03]  /*9790*/  STL [R1+0x10], R16 ;  /* 0x0000101001007387 */ /* 0x000fe60000100800 */
[----:B------:R-:W-:Y:S01]  /*97a0*/  IMAD.WIDE R14, R8, 0x2, R14 ;  /* 0x00000002080e7825 */ /* 0x000fe200078e020e */
[----:B------:R0:W-:Y:S04]  /*97b0*/  STL [R1+0xc4], R12 ;  /* 0x0000c40c01007387 */ /* 0x0001e80000100800 */
[----:B------:R1:W-:Y:S04]  /*97c0*/  STL [R1+0x14], R13 ;  /* 0x0000140d01007387 */ /* 0x0003e80000100800 */
[----:B------:R4:W-:Y:S01]  /*97d0*/  STL [R1+0xc8], R14 ;  /* 0x0000c80e01007387 */ /* 0x0009e20000100800 */
[----:B0-----:R-:W-:-:S03]  /*97e0*/  IMAD.MOV.U32 R12, RZ, RZ, R67 ;  /* 0x000000ffff0c7224 */ /* 0x001fc600078e0043 */
[----:B------:R0:W-:Y:S01]  /*97f0*/  STL [R1+0x18], R15 ;  /* 0x0000180f01007387 */ /* 0x0001e20000100800 */
[----:B-1----:R-:W-:-:S04]  /*9800*/  IMAD.MOV.U32 R13, RZ, RZ, R66 ;  /* 0x000000ffff0d7224 */ /* 0x002fc800078e0042 */
[----:B------:R-:W-:-:S04]  /*9810*/  IMAD.WIDE R12, R8, 0x2, R12 ;  /* 0x00000002080c7825 */ /* 0x000fc800078e020c */
[----:B----4-:R-:W-:Y:S02]  /*9820*/  IMAD.MOV.U32 R14, RZ, RZ, R37 ;  /* 0x000000ffff0e7224 */ /* 0x010fe400078e0025 */
[----:B0-----:R-:W-:Y:S01]  /*9830*/  IMAD.MOV.U32 R15, RZ, RZ, R36 ;  /* 0x000000ffff0f7224 */ /* 0x001fe200078e0024 */
[----:B------:R0:W-:Y:S03]  /*9840*/  STL [R1+0xcc], R12 ;  /* 0x0000cc0c01007387 */ /* 0x0001e60000100800 */
[----:B------:R-:W-:Y:S01]  /*9850*/  IMAD.WIDE R14, R8, 0x2, R14 ;  /* 0x00000002080e7825 */ /* 0x000fe200078e020e */
[----:B------:R0:W-:Y:S04]  /*9860*/  STL [R1+0x1c], R13 ;  /* 0x00001c0d01007387 */ /* 0x0001e80000100800 */
[----:B------:R0:W-:Y:S04]  /*9870*/  STL [R1+0xd0], R14 ;  /* 0x0000d00e01007387 */ /* 0x0001e80000100800 */
[----:B------:R0:W-:Y:S01]  /*9880*/  STL [R1+0x20], R15 ;  /* 0x0000200f01007387 */ /* 0x0001e20000100800 */
[----:B------:R-:W-:Y:S01]  /*9890*/  IMAD.MOV.U32 R20, RZ, RZ, c[0x0][0x188] ;  /* 0x00006200ff147624 */ /* 0x000fe200078e00ff */
[----:B------:R-:W-:Y:S01]  /*98a0*/  HMMA.16816.F32.BF16 R32, R28, R18, R32 ;  /* 0x000000121c20723c */ /* 0x000fe20000041820 */
[----:B------:R-:W-:-:S02]  /*98b0*/  UIADD3 UR4, UR4, -0x80, URZ ;  /* 0xffffff8004047890 */ /* 0x000fc4000fffe03f */
[----:B------:R-:W-:Y:S02]  /*98c0*/  IMAD.SHL.U32 R20, R20, 0x80, RZ ;  /* 0x0000008014147824 */ /* 0x000fe400078e00ff */
[----:B------:R-:W-:-:S03]  /*98d0*/  IMAD.MOV.U32 R100, RZ, RZ, R21 ;  /* 0x000000ffff647224 */ /* 0x000fc600078e0015 */
[----:B------:R-:W-:Y:S01]  /*98e0*/  HMMA.16816.F32.BF16 R60, R28, R22, R60 ;  /* 0x000000161c3c723c */ /* 0x000fe2000004183c */
[----:B------:R-:W-:Y:S02]  /*98f0*/  IMAD.MOV.U32 R104, RZ, RZ, R17 ;  /* 0x000000ffff687224 */ /* 0x000fe400078e0011 */
[----:B--2---:R-:W-:Y:S01]  /*9900*/  IMAD.WIDE R10, R20, 0x2, R10 ;  /* 0x00000002140a7825 */ /* 0x004fe200078e020a */
[----:B---3--:R-:W-:-:S04]  /*9910*/  IADD3 R9, R9, -0x1, RZ ;  /* 0xffffffff09097810 */ /* 0x008fc80007ffe0ff */
[----:B------:R-:W-:-:S13]  /*9920*/  ISETP.NE.U32.AND P0, PT, R9, RZ, PT ;  /* 0x000000ff0900720c */ /* 0x000fda0003f05070 */
[----:B0-----:R-:W-:Y:S01]  /*9930*/  @!P0 CALL.REL.NOINC `(.L_x_1) ;  /* 0x0000001000008944 */ /* 0x001fe20003c00000 */
[----:B------:R-:W-:Y:S05]  /*9940*/  BRA `(.L_x_2) ;  /* 0xffffb5d000007947 */ /* 0x000fea000383ffff */
.L_x_1:
[----:B------:R-:W-:Y:S02]  /*9950*/  F2FP.BF16.PACK_AB R12, R27, R43 ;  /* 0x0000002b1b0c723e */ /* 0x000fe400000010ff */
[----:B------:R-:W-:Y:S02]  /*9960*/  F2FP.BF16.PACK_AB R10, R55, R59 ;  /* 0x0000003b370a723e */ /* 0x000fe400000010ff */
[----:B------:R-:W-:Y:S02]  /*9970*/  F2FP.BF16.PACK_AB R6, R25, R41 ;  /* 0x000000291906723e */ /* 0x000fe400000010ff */
[----:B------:R-:W-:Y:S02]  /*9980*/  F2FP.BF16.PACK_AB R4, R53, R57 ;  /* 0x000000393504723e */ /* 0x000fe400000010ff */
[----:B------:R-:W-:Y:S02]  /*9990*/  F2FP.BF16.PACK_AB R13, R63, R35 ;  /* 0x000000233f0d723e */ /* 0x000fe400000010ff */
[----:B------:R-:W-:-:S02]  /*99a0*/  F2FP.BF16.PACK_AB R27, R62, R34 ;  /* 0x000000223e1b723e */ /* 0x000fc400000010ff */
        /* <DEDUP_REMOVED lines=10> */
.L_x_0:
[----:B------:R-:W2:Y:S04]  /*9a50*/  LDL.LU R15, [R1+0x124] ;  /* 0x00012400010f7983 */ /* 0x000ea80000300800 */
[----:B------:R-:W3:Y:S04]  /*9a60*/  LDL.LU R16, [R1+0x128] ;  /* 0x0001280001107983 */ /* 0x000ee80000300800 */
[----:B0-----:R-:W0:Y:S04]  /*9a70*/  S2R R14, SR_TID.X ;  /* 0x00000000000e7919 */ /* 0x001e280000002100 */
[----:B------:R-:W1:Y:S01]  /*9a80*/  S2R R17, SR_TID.X ;  /* 0x0000000000117919 */ /* 0x000e620000002100 */
[C---:B0-----:R-:W-:Y:S01]  /*9a90*/  IMAD.SHL.U32 R0, R14.reuse, 0x20, RZ ;  /* 0x000000200e007824 */ /* 0x041fe200078e00ff */
[----:B------:R-:W-:-:S02]  /*9aa0*/  LOP3.LUT R3, R14, 0xc, RZ, 0xc0, !PT ;  /* 0x0000000c0e037812 */ /* 0x000fc400078ec0ff */
[----:B-----5:R-:W-:Y:S02]  /*9ab0*/  SHF.R.S32.HI R2, RZ, 0x4, R14 ;  /* 0x00000004ff027819 */ /* 0x020fe4000001140e */
[----:B------:R-:W-:Y:S02]  /*9ac0*/  LOP3.LUT R0, R0, 0x1c60, RZ, 0xc0, !PT ;  /* 0x00001c6000007812 */ /* 0x000fe400078ec0ff */
[----:B-1----:R-:W-:Y:S02]  /*9ad0*/  LOP3.LUT R8, R17, 0x7f, RZ, 0xc0, !PT ;  /* 0x0000007f11087812 */ /* 0x002fe400078ec0ff */
[----:B------:R-:W-:Y:S01]  /*9ae0*/  SGXT R2, R2, 0x1 ;  /* 0x000000010202781a */ /* 0x000fe20000000200 */
[----:B------:R-:W-:Y:S01]  /*9af0*/  IMAD R9, R3, 0x2, R0 ;  /* 0x0000000203097824 */ /* 0x000fe200078e0200 */
[----:B------:R-:W-:Y:S01]  /*9b00*/  LOP3.LUT R17, R17, 0x180, RZ, 0xc0, !PT ;  /* 0x0000018011117812 */ /* 0x000fe200078ec0ff */
[----:B------:R-:W-:Y:S01]  /*9b10*/  IMAD R8, R3, 0x100, R8 ;  /* 0x0000010003087824 */ /* 0x000fe200078e0208 */
[----:B------:R-:W-:-:S02]  /*9b20*/  SHF.R.U32.HI R0, RZ, 0x1, R14 ;  /* 0x00000001ff007819 */ /* 0x000fc4000001160e */
[----:B------:R-:W-:Y:S01]  /*9b30*/  LOP3.LUT R9, R9, 0x2020, R2, 0x78, !PT ;  /* 0x0000202009097812 */ /* 0x000fe200078e7802 */
[----:B------:R-:W-:Y:S01]  /*9b40*/  IMAD.SHL.U32 R8, R8, 0x8, RZ ;  /* 0x0000000808087824 */ /* 0x000fe200078e00ff */
[----:B------:R-:W-:Y:S02]  /*9b50*/  SHF.R.U32.HI R3, RZ, 0x2, R17 ;  /* 0x00000002ff037819 */ /* 0x000fe40000011611 */
[----:B------:R-:W-:Y:S01]  /*9b60*/  LOP3.LUT R2, R9, 0x80, R0, 0xf8, !PT ;  /* 0x0000008009027812 */ /* 0x000fe200078ef800 */
[----:B------:R-:W-:Y:S01]  /*9b70*/  BAR.SYNC.DEFER_BLOCKING 0x0 ;  /* 0x0000000000007b1d */ /* 0x000fe20000010000 */
[----:B------:R-:W-:Y:S02]  /*9b80*/  LOP3.LUT R49, R8, R3, RZ, 0x3c, !PT ;  /* 0x0000000308317212 */ /* 0x000fe400078e3cff */
[----:B------:R-:W-:-:S03]  /*9b90*/  LOP3.LUT R3, R2, 0x40, RZ, 0x3c, !PT ;  /* 0x0000004002037812 */ /* 0x000fc600078e3cff */
[----:B------:R-:W-:Y:S04]  /*9ba0*/  STS.64 [R2], R52 ;  /* 0x0000003402007388 */ /* 0x000fe80000000a00 */
[----:B------:R-:W-:Y:S04]  /*9bb0*/  STS.64 [R2+0x200], R4 ;  /* 0x0002000402007388 */ /* 0x000fe80000000a00 */
[----:B------:R0:W-:Y:S04]  /*9bc0*/  STS.64 [R2+0x100], R24 ;  /* 0x0001001802007388 */ /* 0x0001e80000000a00 */
[----:B------:R-:W-:Y:S04]  /*9bd0*/  STS.64 [R2+0x300], R6 ;  /* 0x0003000602007388 */ /* 0x000fe80000000a00 */
[----:B------:R1:W-:Y:S04]  /*9be0*/  STS.64 [R3+0x4000], R54 ;  /* 0x0040003603007388 */ /* 0x0003e80000000a00 */
[----:B------:R-:W-:Y:S04]  /*9bf0*/  STS.64 [R3+0x4200], R10 ;  /* 0x0042000a03007388 */ /* 0x000fe80000000a00 */
[----:B------:R4:W-:Y:S04]  /*9c00*/  STS.64 [R3+0x4100], R26 ;  /* 0x0041001a03007388 */ /* 0x0009e80000000a00 */
[----:B------:R-:W-:Y:S04]  /*9c10*/  STS.64 [R3+0x4300], R12 ;  /* 0x0043000c03007388 */ /* 0x000fe80000000a00 */
[----:B------:R-:W-:Y:S01]  /*9c20*/  BAR.SYNC.DEFER_BLOCKING 0x0 ;  /* 0x0000000000007b1d */ /* 0x000fe20000010000 */
[----:B------:R-:W-:-:S04]  /*9c30*/  SHF.R.U32.HI R17, RZ, 0x6, R14 ;  /* 0x00000006ff117819 */ /* 0x000fc8000001160e */
[----:B------:R-:W-:Y:S01]  /*9c40*/  SGXT.U32 R17, R17, 0x3 ;  /* 0x000000031111781a */ /* 0x000fe20000000000 */
[----:B------:R-:W0:Y:S04]  /*9c50*/  LDS.64 R10, [R49] ;  /* 0x00000000310a7984 */ /* 0x000e280000000a00 */
[----:B------:R-:W0:Y:S04]  /*9c60*/  LDS.64 R12, [R49+0x400] ;  /* 0x00040000310c7984 */ /* 0x000e280000000a00 */
[----:B------:R-:W0:Y:S04]  /*9c70*/  LDS.64 R2, [R49+0x800] ;  /* 0x0008000031027984 */ /* 0x000e280000000a00 */
[----:B------:R-:W0:Y:S04]  /*9c80*/  LDS.64 R4, [R49+0xc00] ;  /* 0x000c000031047984 */ /* 0x000e280000000a00 */
[----:B------:R-:W0:Y:S01]  /*9c90*/  LDS.64 R6, [R49+0x1000] ;  /* 0x0010000031067984 */ /* 0x000e220000000a00 */
[----:B--2---:R-:W-:-:S02]  /*9ca0*/  LOP3.LUT R8, R15, R17, RZ, 0xfc, !PT ;  /* 0x000000110f087212 */ /* 0x004fc400078efcff */
[C-C-:B------:R-:W-:Y:S02]  /*9cb0*/  LOP3.LUT R9, R15.reuse, 0xf0, R17.reuse, 0xfe, !PT ;  /* 0x000000f00f097812 */ /* 0x140fe400078efe11 */
[C-C-:B------:R-:W-:Y:S01]  /*9cc0*/  LOP3.LUT R0, R15.reuse, 0xe8, R17.reuse, 0xfe, !PT ;  /* 0x000000e80f007812 */ /* 0x140fe200078efe11 */
[----:B---3--:R-:W-:Y:S01]  /*9cd0*/  IMAD R20, R16, c[0x0][0x194], RZ ;  /* 0x0000650010147a24 */ /* 0x008fe200078e02ff */
[C-C-:B------:R-:W-:Y:S02]  /*9ce0*/  LOP3.LUT R36, R15.reuse, 0xe0, R17.reuse, 0xfe, !PT ;  /* 0x000000e00f247812 */ /* 0x140fe400078efe11 */
[C-C-:B------:R-:W-:Y:S02]  /*9cf0*/  LOP3.LUT R18, R15.reuse, 0xd8, R17.reuse, 0xfe, !PT ;  /* 0x000000d80f127812 */ /* 0x140fe400078efe11 */
[C-C-:B------:R-:W-:Y:S02]  /*9d00*/  LOP3.LUT R21, R15.reuse, 0xd0, R17.reuse, 0xfe, !PT ;  /* 0x000000d00f157812 */ /* 0x140fe400078efe11 */
[----:B------:R-:W-:-:S02]  /*9d10*/  LOP3.LUT R23, R15, 0xc8, R17, 0xfe, !PT ;  /* 0x000000c80f177812 */ /* 0x000fc400078efe11 */
[C-C-:B------:R-:W-:Y:S02]  /*9d20*/  LOP3.LUT R22, R15.reuse, 0xc0, R17.reuse, 0xfe, !PT ;  /* 0x000000c00f167812 */ /* 0x140fe400078efe11 */
[C-C-:B0-----:R-:W-:Y:S02]  /*9d30*/  LOP3.LUT R24, R15.reuse, 0xb8, R17.reuse, 0xfe, !PT ;  /* 0x000000b80f187812 */ /* 0x141fe400078efe11 */
[C-C-:B------:R-:W-:Y:S02]  /*9d40*/  LOP3.LUT R50, R15.reuse, 0xb0, R17.reuse, 0xfe, !PT ;  /* 0x000000b00f327812 */ /* 0x140fe400078efe11 */
[C-C-:B------:R-:W-:Y:S02]  /*9d50*/  LOP3.LUT R51, R15.reuse, 0xa8, R17.reuse, 0xfe, !PT ;  /* 0x000000a80f337812 */ /* 0x140fe400078efe11 */
[C-C-:B------:R-:W-:Y:S02]  /*9d60*/  LOP3.LUT R52, R15.reuse, 0xa0, R17.reuse, 0xfe, !PT ;  /* 0x000000a00f347812 */ /* 0x140fe400078efe11 */
[----:B------:R-:W-:-:S02]  /*9d70*/  LOP3.LUT R53, R15, 0x98, R17, 0xfe, !PT ;  /* 0x000000980f357812 */ /* 0x000fc400078efe11 */
[C-C-:B-1----:R-:W-:Y:S02]  /*9d80*/  LOP3.LUT R54, R15.reuse, 0x90, R17.reuse, 0xfe, !PT ;  /* 0x000000900f367812 */ /* 0x142fe400078efe11 */
[C-C-:B------:R-:W-:Y:S02]  /*9d90*/  LOP3.LUT R55, R15.reuse, 0x88, R17.reuse, 0xfe, !PT ;  /* 0x000000880f377812 */ /* 0x140fe400078efe11 */
[C-C-:B------:R-:W-:Y:S02]  /*9da0*/  LOP3.LUT R56, R15.reuse, 0x80, R17.reuse, 0xfe, !PT ;  /* 0x000000800f387812 */ /* 0x140fe400078efe11 */
[C-C-:B------:R-:W-:Y:S02]  /*9db0*/  LOP3.LUT R48, R15.reuse, 0xf8, R17.reuse, 0xfe, !PT ;  /* 0x000000f80f307812 */ /* 0x140fe400078efe11 */
[C-C-:B------:R-:W-:Y:S02]  /*9dc0*/  LOP3.LUT R25, R15.reuse, 0x78, R17.reuse, 0xfe, !PT ;  /* 0x000000780f197812 */ /* 0x140fe400078efe11 */
[----:B------:R-:W-:-:S02]  /*9dd0*/  LOP3.LUT R37, R15, 0x70, R17, 0xfe, !PT ;  /* 0x000000700f257812 */ /* 0x000fc400078efe11 */
[C-C-:B------:R-:W-:Y:S02]  /*9de0*/  LOP3.LUT R38, R15.reuse, 0x68, R17.reuse, 0xfe, !PT ;  /* 0x000000680f267812 */ /* 0x140fe400078efe11 */
        /* <DEDUP_REMOVED lines=11> */
[----:B------:R-:W-:Y:S02]  /*9ea0*/  LOP3.LUT R15, R15, 0x8, R17, 0xfe, !PT ;  /* 0x000000080f0f7812 */ /* 0x000fe400078efe11 */
[----:B------:R-:W-:Y:S02]  /*9eb0*/  ISETP.GE.AND P0, PT, R16, c[0x0][0x178], PT ;  /* 0x00005e0010007a0c */ /* 0x000fe40003f06270 */
[----:B------:R-:W-:Y:S01]  /*9ec0*/  LEA R19, P4, R20, c[0x0][0x170], 0x1 ;  /* 0x00005c0014137a11 */ /* 0x000fe200078808ff */
[----:B------:R-:W-:-:S03]  /*9ed0*/  IMAD R16, R15, c[0x0][0x198], RZ ;  /* 0x000066000f107a24 */ /* 0x000fc600078e02ff */
[----:B------:R-:W-:Y:S02]  /*9ee0*/  LEA.HI.X.SX32 R20, R20, c[0x0][0x174], 0x1, P4 ;  /* 0x00005d0014147a11 */ /* 0x000fe400020f0eff */
[----:B------:R-:W-:Y:S01]  /*9ef0*/  LEA R28, P4, R16, R19, 0x1 ;  /* 0x00000013101c7211 */ /* 0x000fe200078808ff */
[----:B------:R-:W-:Y:S01]  /*9f00*/  IMAD R45, R8, c[0x0][0x198], RZ ;  /* 0x00006600082d7a24 */ /* 0x000fe200078e02ff */
[----:B------:R-:W-:Y:S01]  /*9f10*/  ISETP.LT.AND P1, PT, R9, c[0x0][0x17c], !P0 ;  /* 0x00005f0009007a0c */ /* 0x000fe20004721270 */
[----:B------:R-:W-:Y:S01]  /*9f20*/  IMAD R46, R14, c[0x0][0x198], RZ ;  /* 0x000066000e2e7a24 */ /* 0x000fe200078e02ff */
[----:B------:R-:W-:Y:S02]  /*9f30*/  ISETP.LT.AND P2, PT, R8, c[0x0][0x17c], !P0 ;  /* 0x00005f0008007a0c */ /* 0x000fe40004741270 */
[----:B------:R-:W-:Y:S01]  /*9f40*/  ISETP.LT.AND P5, PT, R15, c[0x0][0x17c], !P0 ;  /* 0x00005f000f007a0c */ /* 0x000fe200047a1270 */
[----:B------:R-:W0:Y:S01]  /*9f50*/  LDS.64 R8, [R49+0x1400] ;  /* 0x0014000031087984 */ /* 0x000e220000000a00 */
[----:B------:R-:W-:-:S02]  /*9f60*/  ISETP.LT.AND P3, PT, R14, c[0x0][0x17c], !P0 ;  /* 0x00005f000e007a0c */ /* 0x000fc40004761270 */
[----:B------:R-:W-:Y:S01]  /*9f70*/  LEA.HI.X.SX32 R29, R16, R20, 0x1, P4 ;  /* 0x00000014101d7211 */ /* 0x000fe200020f0eff */
[----:B------:R-:W1:Y:S01]  /*9f80*/  LDS.64 R14, [R49+0x1800] ;  /* 0x00180000310e7984 */ /* 0x000e620000000a00 */
[----:B----4-:R-:W-:-:S03]  /*9f90*/  LEA R26, P6, R45, R19, 0x1 ;  /* 0x000000132d1a7211 */ /* 0x010fc600078c08ff */
[----:B------:R-:W2:Y:S01]  /*9fa0*/  LDS.64 R16, [R49+0x1c00] ;  /* 0x001c000031107984 */ /* 0x000ea20000000a00 */
[----:B------:R-:W-:Y:S01]  /*9fb0*/  LEA.HI.X.SX32 R27, R45, R20, 0x1, P6 ;  /* 0x000000142d1b7211 */ /* 0x000fe200030f0eff */
[----:B------:R-:W-:Y:S01]  /*9fc0*/  IMAD R47, R31, c[0x0][0x198], RZ ;  /* 0x000066001f2f7a24 */ /* 0x000fe200078e02ff */
[----:B------:R-:W-:-:S03]  /*9fd0*/  LEA R30, P6, R46, R19, 0x1 ;  /* 0x000000132e1e7211 */ /* 0x000fc600078c08ff */
[----:B------:R3:W-:Y:S01]  /*9fe0*/  @P2 STG.E.U16 [R26.64], R10 ;  /* 0x0000000a1a002986 */ /* 0x0007e2000c101506 */
[----:B------:R-:W-:Y:S02]  /*9ff0*/  ISETP.LT.AND P2, PT, R31, c[0x0][0x17c], !P0 ;  /* 0x00005f001f007a0c */ /* 0x000fe40004741270 */
[-C--:B------:R-:W-:Y:S01]  /*a000*/  LEA.HI.X.SX32 R31, R46, R20.reuse, 0x1, P6 ;  /* 0x000000142e1f7211 */ /* 0x080fe200030f0eff */
[----:B------:R4:W-:Y:S01]  /*a010*/  @P5 STG.E.U16 [R28.64], R12 ;  /* 0x0000000c1c005986 */ /* 0x0009e2000c101506 */
[-C--:B------:R-:W-:Y:S01]  /*a020*/  LEA R32, P4, R47, R19.reuse, 0x1 ;  /* 0x000000132f207211 */ /* 0x080fe200078808ff */
[C---:B------:R-:W-:Y:S01]  /*a030*/  IMAD R46, R33.reuse, c[0x0][0x198], RZ ;  /* 0x00006600212e7a24 */ /* 0x040fe200078e02ff */
[----:B------:R-:W-:Y:S02]  /*a040*/  ISETP.LT.AND P5, PT, R33, c[0x0][0x17c], !P0 ;  /* 0x00005f0021007a0c */ /* 0x000fe400047a1270 */
[----:B------:R-:W-:Y:S01]  /*a050*/  LEA.HI.X.SX32 R33, R47, R20, 0x1, P4 ;  /* 0x000000142f217211 */ /* 0x000fe200020f0eff */
[----:B------:R-:W-:Y:S01]  /*a060*/  IMAD R47, R34, c[0x0][0x198], RZ ;  /* 0x00006600222f7a24 */ /* 0x000fe200078e02ff */
[----:B---3--:R-:W-:Y:S01]  /*a070*/  LEA R26, P4, R46, R19, 0x1 ;  /* 0x000000132e1a7211 */ /* 0x008fe200078808ff */
[----:B------:R3:W-:Y:S01]  /*a080*/  @P3 STG.E.U16 [R30.64], R2 ;  /* 0x000000021e003986 */ /* 0x0007e2000c101506 */
[----:B------:R-:W-:-:S02]  /*a090*/  ISETP.LT.AND P3, PT, R34, c[0x0][0x17c], !P0 ;  /* 0x00005f0022007a0c */ /* 0x000fc40004761270 */
[-C--:B------:R-:W-:Y:S01]  /*a0a0*/  LEA.HI.X.SX32 R27, R46, R20.reuse, 0x1, P4 ;  /* 0x000000142e1b7211 */ /* 0x080fe200020f0eff */
[----:B------:R0:W-:Y:S01]  /*a0b0*/  @P2 STG.E.U16 [R32.64], R4 ;  /* 0x0000000420002986 */ /* 0x0001e2000c101506 */
[C---:B----4-:R-:W-:Y:S01]  /*a0c0*/  IMAD R29, R35.reuse, c[0x0][0x198], RZ ;  /* 0x00006600231d7a24 */ /* 0x050fe200078e02ff */
[C---:B------:R-:W-:Y:S01]  /*a0d0*/  ISETP.LT.AND P4, PT, R44.reuse, c[0x0][0x17c], !P0 ;  /* 0x00005f002c007a0c */ /* 0x040fe20004781270 */
[----:B------:R-:W-:Y:S01]  /*a0e0*/  IMAD R44, R44, c[0x0][0x198], RZ ;  /* 0x000066002c2c7a24 */ /* 0x000fe200078e02ff */
[----:B------:R-:W-:Y:S02]  /*a0f0*/  ISETP.LT.AND P2, PT, R35, c[0x0][0x17c], !P0 ;  /* 0x00005f0023007a0c */ /* 0x000fe40004741270 */
[-C--:B------:R-:W-:Y:S01]  /*a100*/  LEA R34, P6, R47, R19.reuse, 0x1 ;  /* 0x000000132f227211 */ /* 0x080fe200078c08ff */
[----:B------:R4:W-:Y:S01]  /*a110*/  @P5 STG.E.U16 [R26.64], R6 ;  /* 0x000000061a005986 */ /* 0x0009e2000c101506 */
[----:B------:R-:W-:Y:S02]  /*a120*/  LEA R28, P5, R29, R19, 0x1 ;  /* 0x000000131d1c7211 */ /* 0x000fe400078a08ff */
[----:B------:R-:W-:-:S02]  /*a130*/  LEA.HI.X.SX32 R35, R47, R20, 0x1, P6 ;  /* 0x000000142f237211 */ /* 0x000fc400030f0eff */
[C---:B---3--:R-:W-:Y:S01]  /*a140*/  LEA R30, P6, R44.reuse, R19, 0x1 ;  /* 0x000000132c1e7211 */ /* 0x048fe200078c08ff */
[----:B0-----:R-:W-:Y:S01]  /*a150*/  IMAD R33, R43, c[0x0][0x198], RZ ;  /* 0x000066002b217a24 */ /* 0x001fe200078e02ff */
[-C--:B------:R-:W-:Y:S02]  /*a160*/  LEA.HI.X.SX32 R29, R29, R20.reuse, 0x1, P5 ;  /* 0x000000141d1d7211 */ /* 0x080fe400028f0eff */
[----:B------:R-:W-:Y:S01]  /*a170*/  LEA.HI.X.SX32 R31, R44, R20, 0x1, P6 ;  /* 0x000000142c1f7211 */ /* 0x000fe200030f0eff */
[----:B------:R-:W-:Y:S01]  /*a180*/  @P3 STG.E.U16 [R34.64], R8 ;  /* 0x0000000822003986 */ /* 0x000fe2000c101506 */
[----:B------:R-:W-:-:S03]  /*a190*/  ISETP.LT.AND P5, PT, R43, c[0x0][0x17c], !P0 ;  /* 0x00005f002b007a0c */ /* 0x000fc600047a1270 */
[----:B-1----:R0:W-:Y:S01]  /*a1a0*/  @P2 STG.E.U16 [R28.64], R14 ;  /* 0x0000000e1c002986 */ /* 0x0021e2000c101506 */
[----:B------:R-:W-:-:S03]  /*a1b0*/  LEA R32, P2, R33, R19, 0x1 ;  /* 0x0000001321207211 */ /* 0x000fc600078408ff */
[----:B--2---:R1:W-:Y:S01]  /*a1c0*/  @P4 STG.E.U16 [R30.64], R16 ;  /* 0x000000101e004986 */ /* 0x0043e2000c101506 */
[C---:B------:R-:W-:Y:S01]  /*a1d0*/  ISETP.LT.AND P4, PT, R42.reuse, c[0x0][0x17c], !P0 ;  /* 0x00005f002a007a0c */ /* 0x040fe20004781270 */
[----:B------:R-:W-:Y:S01]  /*a1e0*/  IMAD R42, R42, c[0x0][0x198], RZ ;  /* 0x000066002a2a7a24 */ /* 0x000fe200078e02ff */
[----:B------:R-:W-:Y:S02]  /*a1f0*/  LEA.HI.X.SX32 R33, R33, R20, 0x1, P2 ;  /* 0x0000001421217211 */ /* 0x000fe400010f0eff */
[----:B------:R-:W-:Y:S02]  /*a200*/  PRMT R10, R10, 0x7632, R10 ;  /* 0x000076320a0a7816 */ /* 0x000fe4000000000a */
[C---:B------:R-:W-:Y:S01]  /*a210*/  ISETP.LT.AND P2, PT, R41.reuse, c[0x0][0x17c], !P0 ;  /* 0x00005f0029007a0c */ /* 0x040fe20004741270 */
[----:B------:R-:W-:Y:S01]  /*a220*/  IMAD R41, R41, c[0x0][0x198], RZ ;  /* 0x0000660029297a24 */ /* 0x000fe200078e02ff */
[----:B----4-:R-:W-:Y:S01]  /*a230*/  LEA R26, P6, R42, R19, 0x1 ;  /* 0x000000132a1a7211 */ /* 0x010fe200078c08ff */
[----:B------:R2:W-:Y:S01]  /*a240*/  @P5 STG.E.U16 [R32.64], R10 ;  /* 0x0000000a20005986 */ /* 0x0005e2000c101506 */
[----:B------:R-:W-:-:S02]  /*a250*/  PRMT R12, R12, 0x7632, R12 ;  /* 0x000076320c0c7816 */ /* 0x000fc4000000000c */
[CC--:B0-----:R-:W-:Y:S02]  /*a260*/  LEA R28, P5, R41.reuse, R19.reuse, 0x1 ;  /* 0x00000013291c7211 */ /* 0x0c1fe400078a08ff */
[-C--:B------:R-:W-:Y:S02]  /*a270*/  LEA.HI.X.SX32 R27, R42, R20.reuse, 0x1, P6 ;  /* 0x000000142a1b7211 */ /* 0x080fe400030f0eff */
[C---:B------:R-:W-:Y:S01]  /*a280*/  ISETP.LT.AND P6, PT, R40.reuse, c[0x0][0x17c], !P0 ;  /* 0x00005f0028007a0c */ /* 0x040fe200047c1270 */
[----:B------:R-:W-:Y:S01]  /*a290*/  IMAD R40, R40, c[0x0][0x198], RZ ;  /* 0x0000660028287a24 */ /* 0x000fe200078e02ff */
[----:B------:R-:W-:Y:S02]  /*a2a0*/  LEA.HI.X.SX32 R29, R41, R20, 0x1, P5 ;  /* 0x00000014291d7211 */ /* 0x000fe400028f0eff */
[----:B------:R-:W-:Y:S01]  /*a2b0*/  PRMT R14, R2, 0x7632, R14 ;  /* 0x00007632020e7816 */ /* 0x000fe2000000000e */
[----:B------:R0:W-:Y:S01]  /*a2c0*/  @P4 STG.E.U16 [R26.64], R12 ;  /* 0x0000000c1a004986 */ /* 0x0001e2000c101506 */
[----:B-1----:R-:W-:-:S03]  /*a2d0*/  LEA R30, P4, R40, R19, 0x1 ;  /* 0x00000013281e7211 */ /* 0x002fc600078808ff */
[----:B------:R1:W-:Y:S01]  /*a2e0*/  @P2 STG.E.U16 [R28.64], R14 ;  /* 0x0000000e1c002986 */ /* 0x0003e2000c101506 */
[C---:B------:R-:W-:Y:S01]  /*a2f0*/  ISETP.LT.AND P2, PT, R39.reuse, c[0x0][0x17c], !P0 ;  /* 0x00005f0027007a0c */ /* 0x040fe20004741270 */
[----:B------:R-:W-:Y:S01]  /*a300*/  IMAD R39, R39, c[0x0][0x198], RZ ;  /* 0x0000660027277a24 */ /* 0x000fe200078e02ff */
[----:B------:R-:W-:Y:S01]  /*a310*/  LEA.HI.X.SX32 R31, R40, R20, 0x1, P4 ;  /* 0x00000014281f7211 */ /* 0x000fe200020f0eff */
[----:B------:R-:W-:Y:S01]  /*a320*/  IMAD R2, R38, c[0x0][0x198], RZ ;  /* 0x0000660026027a24 */ /* 0x000fe200078e02ff */
[----:B------:R-:W-:Y:S02]  /*a330*/  PRMT R4, R4, 0x7632, R4 ;  /* 0x0000763204047816 */ /* 0x000fe40000000004 */
[----:B------:R-:W-:Y:S02]  /*a340*/  ISETP.LT.AND P4, PT, R38, c[0x0][0x17c], !P0 ;  /* 0x00005f0026007a0c */ /* 0x000fe40004781270 */
[-C--:B--2---:R-:W-:Y:S01]  /*a350*/  LEA R32, P5, R39, R19.reuse, 0x1 ;  /* 0x0000001327207211 */ /* 0x084fe200078a08ff */
[----:B------:R2:W-:Y:S01]  /*a360*/  @P6 STG.E.U16 [R30.64], R4 ;  /* 0x000000041e006986 */ /* 0x0005e2000c101506 */
[----:B0-----:R-:W-:-:S02]  /*a370*/  LEA R26, P6, R2, R19, 0x1 ;  /* 0x00000013021a7211 */ /* 0x001fc400078c08ff */
[----:B------:R-:W-:Y:S02]  /*a380*/  PRMT R16, R6, 0x7632, R16 ;  /* 0x0000763206107816 */ /* 0x000fe40000000010 */
[-C--:B------:R-:W-:Y:S02]  /*a390*/  LEA.HI.X.SX32 R33, R39, R20.reuse, 0x1, P5 ;  /* 0x0000001427217211 */ /* 0x080fe400028f0eff */
[----:B------:R-:W-:Y:S02]  /*a3a0*/  PRMT R8, R8, 0x7632, R8 ;  /* 0x0000763208087816 */ /* 0x000fe40000000008 */
[----:B------:R-:W-:Y:S02]  /*a3b0*/  LEA.HI.X.SX32 R27, R2, R20, 0x1, P6 ;  /* 0x00000014021b7211 */ /* 0x000fe400030f0eff */
[C---:B------:R-:W-:Y:S01]  /*a3c0*/  ISETP.LT.AND P5, PT, R37.reuse, c[0x0][0x17c], !P0 ;  /* 0x00005f0025007a0c */ /* 0x040fe200047a1270 */
[----:B------:R-:W-:Y:S01]  /*a3d0*/  IMAD R37, R37, c[0x0][0x198], RZ ;  /* 0x0000660025257a24 */ /* 0x000fe200078e02ff */
[----:B------:R0:W-:Y:S01]  /*a3e0*/  @P2 STG.E.U16 [R32.64], R16 ;  /* 0x0000001020002986 */ /* 0x0001e2000c101506 */
[----:B------:R-:W-:-:S03]  /*a3f0*/  IMAD.MOV.U32 R35, RZ, RZ, c[0x0][0x198] ;  /* 0x00006600ff237624 */ /* 0x000fc600078e00ff */
[----:B------:R3:W-:Y:S01]  /*a400*/  @P4 STG.E.U16 [R26.64], R8 ;  /* 0x000000081a004986 */ /* 0x0007e2000c101506 */
[-C--:B-1----:R-:W-:Y:S02]  /*a410*/  LEA R28, P2, R37, R19.reuse, 0x1 ;  /* 0x00000013251c7211 */ /* 0x082fe400078408ff */
[C---:B------:R-:W-:Y:S01]  /*a420*/  ISETP.LT.AND P4, PT, R25.reuse, c[0x0][0x17c], !P0 ;  /* 0x00005f0019007a0c */ /* 0x040fe20004781270 */
[----:B------:R-:W-:Y:S01]  /*a430*/  IMAD R25, R25, c[0x0][0x198], RZ ;  /* 0x0000660019197a24 */ /* 0x000fe200078e02ff */
[-C--:B------:R-:W-:Y:S01]  /*a440*/  LEA.HI.X.SX32 R29, R37, R20.reuse, 0x1, P2 ;  /* 0x00000014251d7211 */ /* 0x080fe200010f0eff */
[----:B------:R-:W-:Y:S01]  /*a450*/  IMAD R45, R35, 0x80, R45 ;  /* 0x00000080232d7824 */ /* 0x000fe200078e022d */
[----:B------:R-:W-:Y:S02]  /*a460*/  PRMT R14, R14, 0x7632, R14 ;  /* 0x000076320e0e7816 */ /* 0x000fe4000000000e */
[----:B------:R-:W-:Y:S02]  /*a470*/  ISETP.LT.AND P2, PT, R56, c[0x0][0x17c], !P0 ;  /* 0x00005f0038007a0c */ /* 0x000fe40004741270 */
[----:B--2---:R-:W-:Y:S01]  /*a480*/  LEA R30, P6, R25, R19, 0x1 ;  /* 0x00000013191e7211 */ /* 0x004fe200078c08ff */
[----:B------:R1:W-:Y:S01]  /*a490*/  @P5 STG.E.U16 [R28.64], R14 ;  /* 0x0000000e1c005986 */ /* 0x0003e2000c101506 */
[----:B0-----:R-:W-:Y:S01]  /*a4a0*/  PRMT R16, R16, 0x7632, R16 ;  /* 0x0000763210107816 */ /* 0x001fe20000000010 */
[----:B------:R-:W-:Y:S01]  /*a4b0*/  IMAD R2, R35, 0x8, R45 ;  /* 0x0000000823027824 */ /* 0x000fe200078e022d */
[----:B------:R-:W-:-:S02]  /*a4c0*/  LEA.HI.X.SX32 R31, R25, R20, 0x1, P6 ;  /* 0x00000014191f7211 */ /* 0x000fc400030f0eff */
[-C--:B---3--:R-:W-:Y:S02]  /*a4d0*/  LEA R26, P5, R45, R19.reuse, 0x1 ;  /* 0x000000132d1a7211 */ /* 0x088fe400078a08ff */
[----:B------:R-:W-:Y:S01]  /*a4e0*/  ISETP.LT.AND P6, PT, R55, c[0x0][0x17c], !P0 ;  /* 0x00005f0037007a0c */ /* 0x000fe200047c1270 */
[----:B------:R0:W-:Y:S01]  /*a4f0*/  @P4 STG.E.U16 [R30.64], R16 ;  /* 0x000000101e004986 */ /* 0x0001e2000c101506 */
[-C--:B------:R-:W-:Y:S01]  /*a500*/  LEA.HI.X.SX32 R27, R45, R20.reuse, 0x1, P5 ;  /* 0x000000142d1b7211 */ /* 0x080fe200028f0eff */
[C---:B------:R-:W-:Y:S01]  /*a510*/  IMAD R4, R35.reuse, 0x8, R2 ;  /* 0x0000000823047824 */ /* 0x040fe200078e0202 */
[-C--:B------:R-:W-:Y:S02]  /*a520*/  LEA R32, P5, R2, R19.reuse, 0x1 ;  /* 0x0000001302207211 */ /* 0x080fe400078a08ff */
[----:B------:R-:W-:Y:S01]  /*a530*/  ISETP.LT.AND P4, PT, R54, c[0x0][0x17c], !P0 ;  /* 0x00005f0036007a0c */ /* 0x000fe20004781270 */
[----:B------:R2:W-:Y:S01]  /*a540*/  @P2 STG.E.U16 [R26.64], R11 ;  /* 0x0000000b1a002986 */ /* 0x0005e2000c101506 */
[----:B------:R-:W-:Y:S01]  /*a550*/  LEA.HI.X.SX32 R33, R2, R20, 0x1, P5 ;  /* 0x0000001402217211 */ /* 0x000fe200028f0eff */
[----:B------:R-:W-:Y:S01]  /*a560*/  IMAD R2, R35, 0x8, R4 ;  /* 0x0000000823027824 */ /* 0x000fe200078e0204 */
[----:B-1----:R-:W-:-:S02]  /*a570*/  LEA R28, P2, R4, R19, 0x1 ;  /* 0x00000013041c7211 */ /* 0x002fc400078408ff */
[----:B------:R-:W-:Y:S01]  /*a580*/  ISETP.LT.AND P5, PT, R53, c[0x0][0x17c], !P0 ;  /* 0x00005f0035007a0c */ /* 0x000fe200047a1270 */
[----:B------:R1:W-:Y:S01]  /*a590*/  @P6 STG.E.U16 [R32.64], R13 ;  /* 0x0000000d20006986 */ /* 0x0003e2000c101506 */
[-C--:B------:R-:W-:Y:S01]  /*a5a0*/  LEA.HI.X.SX32 R29, R4, R20.reuse, 0x1, P2 ;  /* 0x00000014041d7211 */ /* 0x080fe200010f0eff */
[C---:B------:R-:W-:Y:S01]  /*a5b0*/  IMAD R4, R35.reuse, 0x8, R2 ;  /* 0x0000000823047824 */ /* 0x040fe200078e0202 */
[-C--:B0-----:R-:W-:Y:S02]  /*a5c0*/  LEA R30, P6, R2, R19.reuse, 0x1 ;  /* 0x00000013021e7211 */ /* 0x081fe400078c08ff */
[----:B------:R-:W-:Y:S01]  /*a5d0*/  ISETP.LT.AND P2, PT, R52, c[0x0][0x17c], !P0 ;  /* 0x00005f0034007a0c */ /* 0x000fe20004741270 */
[----:B------:R0:W-:Y:S01]  /*a5e0*/  @P4 STG.E.U16 [R28.64], R3 ;  /* 0x000000031c004986 */ /* 0x0001e2000c101506 */
[----:B------:R-:W-:Y:S01]  /*a5f0*/  LEA.HI.X.SX32 R31, R2, R20, 0x1, P6 ;  /* 0x00000014021f7211 */ /* 0x000fe200030f0eff */
[----:B------:R-:W-:Y:S01]  /*a600*/  IMAD R2, R35, 0x8, R4 ;  /* 0x0000000823027824 */ /* 0x000fe200078e0204 */
[----:B--2---:R-:W-:-:S02]  /*a610*/  LEA R26, P4, R4, R19, 0x1 ;  /* 0x00000013041a7211 */ /* 0x004fc400078808ff */
[----:B------:R-:W-:Y:S01]  /*a620*/  ISETP.LT.AND P6, PT, R51, c[0x0][0x17c], !P0 ;  /* 0x00005f0033007a0c */ /* 0x000fe200047c1270 */
[----:B------:R2:W-:Y:S01]  /*a630*/  @P5 STG.E.U16 [R30.64], R5 ;  /* 0x000000051e005986 */ /* 0x0005e2000c101506 */
[-C--:B------:R-:W-:Y:S01]  /*a640*/  LEA.HI.X.SX32 R27, R4, R20.reuse, 0x1, P4 ;  /* 0x00000014041b7211 */ /* 0x080fe200020f0eff */
[C---:B------:R-:W-:Y:S01]  /*a650*/  IMAD R4, R35.reuse, 0x8, R2 ;  /* 0x0000000823047824 */ /* 0x040fe200078e0202 */
[-C--:B-1----:R-:W-:Y:S02]  /*a660*/  LEA R32, P5, R2, R19.reuse, 0x1 ;  /* 0x0000001302207211 */ /* 0x082fe400078a08ff */
[----:B------:R-:W-:Y:S01]  /*a670*/  ISETP.LT.AND P4, PT, R50, c[0x0][0x17c], !P0 ;  /* 0x00005f0032007a0c */ /* 0x000fe20004781270 */
[----:B------:R-:W-:Y:S01]  /*a680*/  @P2 STG.E.U16 [R26.64], R7 ;  /* 0x000000071a002986 */ /* 0x000fe2000c101506 */
[----:B------:R-:W-:Y:S01]  /*a690*/  LEA.HI.X.SX32 R33, R2, R20, 0x1, P5 ;  /* 0x0000001402217211 */ /* 0x000fe200028f0eff */
[----:B------:R-:W-:Y:S01]  /*a6a0*/  IMAD R2, R35, 0x8, R4 ;  /* 0x0000000823027824 */ /* 0x000fe200078e0204 */
[----:B0-----:R-:W-:-:S02]  /*a6b0*/  LEA R28, P2, R4, R19, 0x1 ;  /* 0x00000013041c7211 */ /* 0x001fc400078408ff */
[----:B------:R-:W-:Y:S01]  /*a6c0*/  ISETP.LT.AND P5, PT, R24, c[0x0][0x17c], !P0 ;  /* 0x00005f0018007a0c */ /* 0x000fe200047a1270 */
[----:B------:R-:W-:Y:S01]  /*a6d0*/  @P6 STG.E.U16 [R32.64], R9 ;  /* 0x0000000920006986 */ /* 0x000fe2000c101506 */
[----:B------:R-:W-:Y:S01]  /*a6e0*/  LEA.HI.X.SX32 R29, R4, R20, 0x1, P2 ;  /* 0x00000014041d7211 */ /* 0x000fe200010f0eff */
[----:B------:R-:W-:Y:S01]  /*a6f0*/  IMAD R4, R35, 0x8, R2 ;  /* 0x0000000823047824 */ /* 0x000fe200078e0202 */
[----:B------:R-:W-:-:S03]  /*a700*/  LEA R24, P6, R2, R19, 0x1 ;  /* 0x0000001302187211 */ /* 0x000fc600078c08ff */
[----:B------:R-:W-:Y:S01]  /*a710*/  @P4 STG.E.U16 [R28.64], R15 ;  /* 0x0000000f1c004986 */ /* 0x000fe2000c101506 */
[-C--:B------:R-:W-:Y:S01]  /*a720*/  LEA.HI.X.SX32 R25, R2, R20.reuse, 0x1, P6 ;  /* 0x0000001402197211 */ /* 0x080fe200030f0eff */
[----:B------:R-:W-:Y:S01]  /*a730*/  IMAD R2, R35, 0x8, R4 ;  /* 0x0000000823027824 */ /* 0x000fe200078e0204 */
[----:B------:R-:W-:Y:S02]  /*a740*/  ISETP.LT.AND P4, PT, R22, c[0x0][0x17c], !P0 ;  /* 0x00005f0016007a0c */ /* 0x000fe40004781270 */
[CC--:B------:R-:W-:Y:S02]  /*a750*/  LEA R22, P6, R4.reuse, R19.reuse, 0x1 ;  /* 0x0000001304167211 */ /* 0x0c0fe400078c08ff */
[----:B------:R-:W-:Y:S02]  /*a760*/  ISETP.LT.AND P2, PT, R23, c[0x0][0x17c], !P0 ;  /* 0x00005f0017007a0c */ /* 0x000fe40004741270 */
[----:B------:R-:W-:Y:S01]  /*a770*/  LEA.HI.X.SX32 R23, R4, R20, 0x1, P6 ;  /* 0x0000001404177211 */ /* 0x000fe200030f0eff */
[----:B------:R-:W-:Y:S01]  /*a780*/  IMAD R4, R35, 0x8, R2 ;  /* 0x0000000823047824 */ /* 0x000fe200078e0202 */
[----:B------:R-:W-:-:S02]  /*a790*/  LEA R10, P6, R2, R19, 0x1 ;  /* 0x00000013020a7211 */ /* 0x000fc400078c08ff */
[----:B------:R-:W-:Y:S02]  /*a7a0*/  PRMT R3, R11, 0x7632, R3 ;  /* 0x000076320b037816 */ /* 0x000fe40000000003 */
[----:B------:R-:W-:Y:S01]  /*a7b0*/  LEA.HI.X.SX32 R11, R2, R20, 0x1, P6 ;  /* 0x00000014020b7211 */ /* 0x000fe200030f0eff */
[----:B------:R-:W-:Y:S01]  /*a7c0*/  IMAD R2, R35, 0x8, R4 ;  /* 0x0000000823027824 */ /* 0x000fe200078e0204 */
[----:B--2---:R-:W-:Y:S01]  /*a7d0*/  PRMT R5, R13, 0x7632, R5 ;  /* 0x000076320d057816 */ /* 0x004fe20000000005 */
[----:B------:R0:W-:Y:S02]  /*a7e0*/  @P5 STG.E.U16 [R24.64], R17 ;  /* 0x0000001118005986 */ /* 0x0001e4000c101506 */
[C---:B------:R-:W-:Y:S02]  /*a7f0*/  IMAD R6, R35.reuse, 0x8, R2 ;  /* 0x0000000823067824 */ /* 0x040fe400078e0202 */
[----:B------:R-:W-:Y:S02]  /*a800*/  @P4 STG.E.U16 [R22.64], R3 ;  /* 0x0000000316004986 */ /* 0x000fe4000c101506 */
[----:B------:R-:W-:-:S02]  /*a810*/  IMAD R8, R35, 0x8, R6 ;  /* 0x0000000823087824 */ /* 0x000fc400078e0206 */
[----:B------:R1:W-:Y:S01]  /*a820*/  @P2 STG.E.U16 [R10.64], R5 ;  /* 0x000000050a002986 */ /* 0x0003e2000c101506 */
[----:B------:R-:W-:-:S04]  /*a830*/  LEA R12, P2, R4, R19, 0x1 ;  /* 0x00000013040c7211 */ /* 0x000fc800078408ff */
[-C--:B------:R-:W-:Y:S01]  /*a840*/  LEA.HI.X.SX32 R13, R4, R20.reuse, 0x1, P2 ;  /* 0x00000014040d7211 */ /* 0x080fe200010f0eff */
[----:B------:R-:W-:Y:S01]  /*a850*/  IMAD R4, R35, 0x8, R8 ;  /* 0x0000000823047824 */ /* 0x000fe200078e0208 */
[-C--:B0-----:R-:W-:Y:S02]  /*a860*/  LEA R24, P4, R2, R19.reuse, 0x1 ;  /* 0x0000001302187211 */ /* 0x081fe400078808ff */
[----:B------:R-:W-:Y:S02]  /*a870*/  ISETP.LT.AND P5, PT, R21, c[0x0][0x17c], !P0 ;  /* 0x00005f0015007a0c */ /* 0x000fe400047a1270 */
[----:B-1----:R-:W-:Y:S02]  /*a880*/  LEA R10, P2, R4, R19, 0x1 ;  /* 0x00000013040a7211 */ /* 0x002fe400078408ff */
[----:B------:R-:W-:Y:S02]  /*a890*/  LEA.HI.X.SX32 R25, R2, R20, 0x1, P4 ;  /* 0x0000001402197211 */ /* 0x000fe400020f0eff */
[----:B------:R-:W-:-:S02]  /*a8a0*/  ISETP.LT.AND P4, PT, R18, c[0x0][0x17c], !P0 ;  /* 0x00005f0012007a0c */ /* 0x000fc40004781270 */
[----:B------:R-:W-:Y:S02]  /*a8b0*/  ISETP.LT.AND P3, PT, R36, c[0x0][0x17c], !P0 ;  /* 0x00005f0024007a0c */ /* 0x000fe40004761270 */
[----:B------:R-:W-:Y:S02]  /*a8c0*/  LEA R26, P6, R6, R19, 0x1 ;  /* 0x00000013061a7211 */ /* 0x000fe400078c08ff */
[-C--:B------:R-:W-:Y:S02]  /*a8d0*/  LEA.HI.X.SX32 R11, R4, R20.reuse, 0x1, P2 ;  /* 0x00000014040b7211 */ /* 0x080fe400010f0eff */
[----:B------:R-:W-:Y:S02]  /*a8e0*/  ISETP.LT.AND P2, PT, R0, c[0x0][0x17c], !P0 ;  /* 0x00005f0000007a0c */ /* 0x000fe40004741270 */
[----:B------:R-:W-:Y:S02]  /*a8f0*/  ISETP.LT.AND P0, PT, R48, c[0x0][0x17c], !P0 ;  /* 0x00005f0030007a0c */ /* 0x000fe40004701270 */
[----:B------:R-:W-:-:S02]  /*a900*/  LEA.HI.X.SX32 R27, R6, R20, 0x1, P6 ;  /* 0x00000014061b7211 */ /* 0x000fc400030f0eff */
[C---:B------:R-:W-:Y:S02]  /*a910*/  LEA R22, P6, R8.reuse, R19, 0x1 ;  /* 0x0000001308167211 */ /* 0x040fe400078c08ff */
[----:B------:R-:W-:Y:S02]  /*a920*/  PRMT R6, R3, 0x7632, R6 ;  /* 0x0000763203067816 */ /* 0x000fe40000000006 */
[----:B------:R-:W-:Y:S01]  /*a930*/  PRMT R5, R5, 0x7632, R5 ;  /* 0x0000763205057816 */ /* 0x000fe20000000005 */
[----:B------:R-:W-:Y:S01]  /*a940*/  IMAD R2, R35, 0x8, R4 ;  /* 0x0000000823027824 */ /* 0x000fe200078e0204 */
[----:B------:R-:W-:Y:S02]  /*a950*/  PRMT R7, R7, 0x7632, R7 ;  /* 0x0000763207077816 */ /* 0x000fe40000000007 */
[----:B------:R-:W-:Y:S02]  /*a960*/  LEA.HI.X.SX32 R23, R8, R20, 0x1, P6 ;  /* 0x0000001408177211 */ /* 0x000fe400030f0eff */
[----:B------:R-:W-:Y:S01]  /*a970*/  PRMT R9, R9, 0x7632, R9 ;  /* 0x0000763209097816 */ /* 0x000fe20000000009 */
[----:B------:R0:W-:Y:S01]  /*a980*/  @P5 STG.E.U16 [R12.64], R6 ;  /* 0x000000060c005986 */ /* 0x0001e2000c101506 */
[----:B------:R-:W-:-:S03]  /*a990*/  PRMT R15, R15, 0x7632, R15 ;  /* 0x000076320f0f7816 */ /* 0x000fc6000000000f */
[----:B------:R0:W-:Y:S01]  /*a9a0*/  @P4 STG.E.U16 [R24.64], R5 ;  /* 0x0000000518004986 */ /* 0x0001e2000c101506 */
[----:B------:R-:W-:-:S03]  /*a9b0*/  LEA R18, P6, R2, R19, 0x1 ;  /* 0x0000001302127211 */ /* 0x000fc600078c08ff */
[----:B------:R0:W-:Y:S04]  /*a9c0*/  @P3 STG.E.U16 [R26.64], R7 ;  /* 0x000000071a003986 */ /* 0x0001e8000c101506 */
[----:B------:R0:W-:Y:S01]  /*a9d0*/  @P2 STG.E.U16 [R22.64], R9 ;  /* 0x0000000916002986 */ /* 0x0001e2000c101506 */
[----:B------:R-:W-:-:S03]  /*a9e0*/  LEA.HI.X.SX32 R19, R2, R20, 0x1, P6 ;  /* 0x0000001402137211 */ /* 0x000fc600030f0eff */
[----:B------:R0:W-:Y:S01]  /*a9f0*/  @P1 STG.E.U16 [R10.64], R15 ;  /* 0x0000000f0a001986 */ /* 0x0001e2000c101506 */
[----:B------:R-:W-:Y:S05]  /*aa00*/  @!P0 EXIT ;  /* 0x000000000000894d */ /* 0x000fea0003800000 */
[----:B0-----:R-:W-:-:S05]  /*aa10*/  PRMT R9, R17, 0x7632, R9 ;  /* 0x0000763211097816 */ /* 0x001fca0000000009 */
[----:B------:R-:W-:Y:S01]  /*aa20*/  STG.E.U16 [R18.64], R9 ;  /* 0x0000000912007986 */ /* 0x000fe2000c101506 */
[----:B------:R-:W-:Y:S05]  /*aa30*/  EXIT ;  /* 0x000000000000794d */ /* 0x000fea0003800000 */
.L_x_3:
[----:B------:R-:W-:-:S00]  /*aa40*/  BRA `(.L_x_3) ;  /* 0xfffffff000007947 */ /* 0x000fc0000383ffff */
[----:B------:R-:W-:-:S00]  /*aa50*/  NOP ;  /* 0x0000000000007918 */ /* 0x000fc00000000000 */
        /* <DEDUP_REMOVED lines=10> */
.L_x_4:


//--------------------- .nv.shared.matmul_kernel  --------------------------
	.section	.nv.shared.matmul_kernel,"aw",@nobits
	.sectionflags	@""
	.align	16
